//
// Generated by NVIDIA NVVM Compiler
//
// Compiler Build ID: CL-36424714
// Cuda compilation tools, release 13.0, V13.0.88
// Based on NVVM 20.0.0
//

.version 9.0
.target sm_100
.address_size 64

	// .globl	_Z23reshape_for_mhsa_kernelPKfPfiiii

.visible .entry _Z23reshape_for_mhsa_kernelPKfPfiiii(
	.param .u64 .ptr .align 1 _Z23reshape_for_mhsa_kernelPKfPfiiii_param_0,
	.param .u64 .ptr .align 1 _Z23reshape_for_mhsa_kernelPKfPfiiii_param_1,
	.param .u32 _Z23reshape_for_mhsa_kernelPKfPfiiii_param_2,
	.param .u32 _Z23reshape_for_mhsa_kernelPKfPfiiii_param_3,
	.param .u32 _Z23reshape_for_mhsa_kernelPKfPfiiii_param_4,
	.param .u32 _Z23reshape_for_mhsa_kernelPKfPfiiii_param_5
)
{
	.reg .pred 	%p<8>;
	.reg .b32 	%r<15>;
	.reg .b32 	%f<2>;
	.reg .b64 	%rd<9>;

	ld.param.u64 	%rd1, [_Z23reshape_for_mhsa_kernelPKfPfiiii_param_0];
	ld.param.u64 	%rd2, [_Z23reshape_for_mhsa_kernelPKfPfiiii_param_1];
	ld.param.u32 	%r8, [_Z23reshape_for_mhsa_kernelPKfPfiiii_param_2];
	ld.param.u32 	%r5, [_Z23reshape_for_mhsa_kernelPKfPfiiii_param_3];
	ld.param.u32 	%r6, [_Z23reshape_for_mhsa_kernelPKfPfiiii_param_4];
	ld.param.u32 	%r7, [_Z23reshape_for_mhsa_kernelPKfPfiiii_param_5];
	mov.u32 	%r1, %ctaid.x;
	mov.u32 	%r2, %ctaid.y;
	mov.u32 	%r3, %tid.x;
	mov.u32 	%r4, %tid.y;
	setp.ge.s32 	%p1, %r1, %r8;
	setp.ge.s32 	%p2, %r2, %r5;
	or.pred  	%p3, %p1, %p2;
	setp.ge.s32 	%p4, %r3, %r6;
	or.pred  	%p5, %p3, %p4;
	setp.ge.s32 	%p6, %r4, %r7;
	or.pred  	%p7, %p5, %p6;
	@%p7 bra 	$L__BB0_2;
	cvta.to.global.u64 	%rd3, %rd1;
	cvta.to.global.u64 	%rd4, %rd2;
	mad.lo.s32 	%r9, %r5, %r1, %r2;
	mad.lo.s32 	%r10, %r9, %r6, %r3;
	mad.lo.s32 	%r11, %r10, %r7, %r4;
	mad.lo.s32 	%r12, %r6, %r1, %r3;
	mad.lo.s32 	%r13, %r12, %r5, %r2;
	mad.lo.s32 	%r14, %r13, %r7, %r4;
	mul.wide.u32 	%rd5, %r11, 4;
	add.s64 	%rd6, %rd3, %rd5;
	ld.global.f32 	%f1, [%rd6];
	mul.wide.u32 	%rd7, %r14, 4;
	add.s64 	%rd8, %rd4, %rd7;
	st.global.f32 	[%rd8], %f1;
$L__BB0_2:
	ret;

}
	// .globl	_Z13scores_kernelPKfS0_Pfiiii
.visible .entry _Z13scores_kernelPKfS0_Pfiiii(
	.param .u64 .ptr .align 1 _Z13scores_kernelPKfS0_Pfiiii_param_0,
	.param .u64 .ptr .align 1 _Z13scores_kernelPKfS0_Pfiiii_param_1,
	.param .u64 .ptr .align 1 _Z13scores_kernelPKfS0_Pfiiii_param_2,
	.param .u32 _Z13scores_kernelPKfS0_Pfiiii_param_3,
	.param .u32 _Z13scores_kernelPKfS0_Pfiiii_param_4,
	.param .u32 _Z13scores_kernelPKfS0_Pfiiii_param_5,
	.param .u32 _Z13scores_kernelPKfS0_Pfiiii_param_6
)
{
	.reg .pred 	%p<17>;
	.reg .b32 	%r<67>;
	.reg .b32 	%f<115>;
	.reg .b64 	%rd<26>;

	ld.param.u64 	%rd5, [_Z13scores_kernelPKfS0_Pfiiii_param_0];
	ld.param.u64 	%rd6, [_Z13scores_kernelPKfS0_Pfiiii_param_1];
	ld.param.u64 	%rd4, [_Z13scores_kernelPKfS0_Pfiiii_param_2];
	ld.param.u32 	%r35, [_Z13scores_kernelPKfS0_Pfiiii_param_3];
	ld.param.u32 	%r32, [_Z13scores_kernelPKfS0_Pfiiii_param_4];
	ld.param.u32 	%r36, [_Z13scores_kernelPKfS0_Pfiiii_param_5];
	ld.param.u32 	%r34, [_Z13scores_kernelPKfS0_Pfiiii_param_6];
	cvta.to.global.u64 	%rd1, %rd6;
	cvta.to.global.u64 	%rd2, %rd5;
	mov.u32 	%r37, %ctaid.y;
	mov.u32 	%r38, %ntid.y;
	mov.u32 	%r39, %tid.y;
	mad.lo.s32 	%r40, %r37, %r38, %r39;
	mov.u32 	%r41, %ctaid.x;
	mov.u32 	%r42, %ntid.x;
	mov.u32 	%r43, %tid.x;
	mad.lo.s32 	%r2, %r41, %r42, %r43;
	mov.u32 	%r44, %ctaid.z;
	div.s32 	%r3, %r44, %r32;
	mul.lo.s32 	%r45, %r3, %r32;
	sub.s32 	%r4, %r44, %r45;
	setp.ge.s32 	%p1, %r3, %r35;
	setp.lt.s32 	%p2, %r32, 0;
	setp.ge.s32 	%p3, %r40, %r36;
	or.pred  	%p4, %p1, %p3;
	or.pred  	%p5, %p4, %p2;
	setp.ge.s32 	%p6, %r2, %r36;
	or.pred  	%p7, %p6, %p5;
	@%p7 bra 	$L__BB1_15;
	setp.lt.s32 	%p8, %r34, 1;
	mov.f32 	%f114, 0f00000000;
	@%p8 bra 	$L__BB1_14;
	mad.lo.s32 	%r47, %r3, %r32, %r4;
	mul.lo.s32 	%r48, %r47, %r36;
	add.s32 	%r49, %r48, %r40;
	mul.lo.s32 	%r5, %r49, %r34;
	add.s32 	%r50, %r48, %r2;
	mul.lo.s32 	%r6, %r50, %r34;
	and.b32  	%r7, %r34, 15;
	setp.lt.u32 	%p9, %r34, 16;
	mov.f32 	%f114, 0f00000000;
	mov.b32 	%r62, 0;
	@%p9 bra 	$L__BB1_5;
	and.b32  	%r62, %r34, 2147483632;
	neg.s32 	%r60, %r62;
	add.s64 	%rd3, %rd1, 32;
	mov.f32 	%f114, 0f00000000;
	mov.u32 	%r58, %r6;
	mov.u32 	%r59, %r5;
$L__BB1_4:
	.pragma "nounroll";
	mul.wide.s32 	%rd7, %r59, 4;
	add.s64 	%rd8, %rd2, %rd7;
	mul.wide.s32 	%rd9, %r58, 4;
	add.s64 	%rd10, %rd3, %rd9;
	ld.global.f32 	%f18, [%rd8];
	ld.global.f32 	%f19, [%rd10+-32];
	fma.rn.f32 	%f20, %f18, %f19, %f114;
	ld.global.f32 	%f21, [%rd8+4];
	ld.global.f32 	%f22, [%rd10+-28];
	fma.rn.f32 	%f23, %f21, %f22, %f20;
	ld.global.f32 	%f24, [%rd8+8];
	ld.global.f32 	%f25, [%rd10+-24];
	fma.rn.f32 	%f26, %f24, %f25, %f23;
	ld.global.f32 	%f27, [%rd8+12];
	ld.global.f32 	%f28, [%rd10+-20];
	fma.rn.f32 	%f29, %f27, %f28, %f26;
	ld.global.f32 	%f30, [%rd8+16];
	ld.global.f32 	%f31, [%rd10+-16];
	fma.rn.f32 	%f32, %f30, %f31, %f29;
	ld.global.f32 	%f33, [%rd8+20];
	ld.global.f32 	%f34, [%rd10+-12];
	fma.rn.f32 	%f35, %f33, %f34, %f32;
	ld.global.f32 	%f36, [%rd8+24];
	ld.global.f32 	%f37, [%rd10+-8];
	fma.rn.f32 	%f38, %f36, %f37, %f35;
	ld.global.f32 	%f39, [%rd8+28];
	ld.global.f32 	%f40, [%rd10+-4];
	fma.rn.f32 	%f41, %f39, %f40, %f38;
	ld.global.f32 	%f42, [%rd8+32];
	ld.global.f32 	%f43, [%rd10];
	fma.rn.f32 	%f44, %f42, %f43, %f41;
	ld.global.f32 	%f45, [%rd8+36];
	ld.global.f32 	%f46, [%rd10+4];
	fma.rn.f32 	%f47, %f45, %f46, %f44;
	ld.global.f32 	%f48, [%rd8+40];
	ld.global.f32 	%f49, [%rd10+8];
	fma.rn.f32 	%f50, %f48, %f49, %f47;
	ld.global.f32 	%f51, [%rd8+44];
	ld.global.f32 	%f52, [%rd10+12];
	fma.rn.f32 	%f53, %f51, %f52, %f50;
	ld.global.f32 	%f54, [%rd8+48];
	ld.global.f32 	%f55, [%rd10+16];
	fma.rn.f32 	%f56, %f54, %f55, %f53;
	ld.global.f32 	%f57, [%rd8+52];
	ld.global.f32 	%f58, [%rd10+20];
	fma.rn.f32 	%f59, %f57, %f58, %f56;
	ld.global.f32 	%f60, [%rd8+56];
	ld.global.f32 	%f61, [%rd10+24];
	fma.rn.f32 	%f62, %f60, %f61, %f59;
	ld.global.f32 	%f63, [%rd8+60];
	ld.global.f32 	%f64, [%rd10+28];
	fma.rn.f32 	%f114, %f63, %f64, %f62;
	add.s32 	%r60, %r60, 16;
	add.s32 	%r59, %r59, 16;
	add.s32 	%r58, %r58, 16;
	setp.ne.s32 	%p10, %r60, 0;
	@%p10 bra 	$L__BB1_4;
$L__BB1_5:
	setp.eq.s32 	%p11, %r7, 0;
	@%p11 bra 	$L__BB1_14;
	and.b32  	%r17, %r34, 7;
	setp.lt.u32 	%p12, %r7, 8;
	@%p12 bra 	$L__BB1_8;
	add.s32 	%r51, %r62, %r5;
	add.s32 	%r52, %r62, %r6;
	mul.wide.s32 	%rd11, %r51, 4;
	add.s64 	%rd12, %rd2, %rd11;
	ld.global.f32 	%f66, [%rd12];
	mul.wide.s32 	%rd13, %r52, 4;
	add.s64 	%rd14, %rd1, %rd13;
	ld.global.f32 	%f67, [%rd14];
	fma.rn.f32 	%f68, %f66, %f67, %f114;
	ld.global.f32 	%f69, [%rd12+4];
	ld.global.f32 	%f70, [%rd14+4];
	fma.rn.f32 	%f71, %f69, %f70, %f68;
	ld.global.f32 	%f72, [%rd12+8];
	ld.global.f32 	%f73, [%rd14+8];
	fma.rn.f32 	%f74, %f72, %f73, %f71;
	ld.global.f32 	%f75, [%rd12+12];
	ld.global.f32 	%f76, [%rd14+12];
	fma.rn.f32 	%f77, %f75, %f76, %f74;
	ld.global.f32 	%f78, [%rd12+16];
	ld.global.f32 	%f79, [%rd14+16];
	fma.rn.f32 	%f80, %f78, %f79, %f77;
	ld.global.f32 	%f81, [%rd12+20];
	ld.global.f32 	%f82, [%rd14+20];
	fma.rn.f32 	%f83, %f81, %f82, %f80;
	ld.global.f32 	%f84, [%rd12+24];
	ld.global.f32 	%f85, [%rd14+24];
	fma.rn.f32 	%f86, %f84, %f85, %f83;
	ld.global.f32 	%f87, [%rd12+28];
	ld.global.f32 	%f88, [%rd14+28];
	fma.rn.f32 	%f114, %f87, %f88, %f86;
	add.s32 	%r62, %r62, 8;
$L__BB1_8:
	setp.eq.s32 	%p13, %r17, 0;
	@%p13 bra 	$L__BB1_14;
	and.b32  	%r20, %r34, 3;
	setp.lt.u32 	%p14, %r17, 4;
	@%p14 bra 	$L__BB1_11;
	add.s32 	%r53, %r62, %r5;
	add.s32 	%r54, %r62, %r6;
	mul.wide.s32 	%rd15, %r53, 4;
	add.s64 	%rd16, %rd2, %rd15;
	ld.global.f32 	%f90, [%rd16];
	mul.wide.s32 	%rd17, %r54, 4;
	add.s64 	%rd18, %rd1, %rd17;
	ld.global.f32 	%f91, [%rd18];
	fma.rn.f32 	%f92, %f90, %f91, %f114;
	ld.global.f32 	%f93, [%rd16+4];
	ld.global.f32 	%f94, [%rd18+4];
	fma.rn.f32 	%f95, %f93, %f94, %f92;
	ld.global.f32 	%f96, [%rd16+8];
	ld.global.f32 	%f97, [%rd18+8];
	fma.rn.f32 	%f98, %f96, %f97, %f95;
	ld.global.f32 	%f99, [%rd16+12];
	ld.global.f32 	%f100, [%rd18+12];
	fma.rn.f32 	%f114, %f99, %f100, %f98;
	add.s32 	%r62, %r62, 4;
$L__BB1_11:
	setp.eq.s32 	%p15, %r20, 0;
	@%p15 bra 	$L__BB1_14;
	add.s32 	%r66, %r62, %r6;
	add.s32 	%r65, %r62, %r5;
	neg.s32 	%r64, %r20;
$L__BB1_13:
	.pragma "nounroll";
	mul.wide.s32 	%rd19, %r66, 4;
	add.s64 	%rd20, %rd1, %rd19;
	mul.wide.s32 	%rd21, %r65, 4;
	add.s64 	%rd22, %rd2, %rd21;
	ld.global.f32 	%f101, [%rd22];
	ld.global.f32 	%f102, [%rd20];
	fma.rn.f32 	%f114, %f101, %f102, %f114;
	add.s32 	%r66, %r66, 1;
	add.s32 	%r65, %r65, 1;
	add.s32 	%r64, %r64, 1;
	setp.ne.s32 	%p16, %r64, 0;
	@%p16 bra 	$L__BB1_13;
$L__BB1_14:
	mad.lo.s32 	%r55, %r3, %r32, %r4;
	mad.lo.s32 	%r56, %r55, %r36, %r40;
	mad.lo.s32 	%r57, %r56, %r36, %r2;
	cvt.rn.f32.s32 	%f103, %r34;
	sqrt.rn.f32 	%f104, %f103;
	div.rn.f32 	%f105, %f114, %f104;
	cvta.to.global.u64 	%rd23, %rd4;
	mul.wide.s32 	%rd24, %r57, 4;
	add.s64 	%rd25, %rd23, %rd24;
	st.global.f32 	[%rd25], %f105;
$L__BB1_15:
	ret;

}
	// .globl	_Z18attn_matmul_kernelPKfS0_Pfiiii
.visible .entry _Z18attn_matmul_kernelPKfS0_Pfiiii(
	.param .u64 .ptr .align 1 _Z18attn_matmul_kernelPKfS0_Pfiiii_param_0,
	.param .u64 .ptr .align 1 _Z18attn_matmul_kernelPKfS0_Pfiiii_param_1,
	.param .u64 .ptr .align 1 _Z18attn_matmul_kernelPKfS0_Pfiiii_param_2,
	.param .u32 _Z18attn_matmul_kernelPKfS0_Pfiiii_param_3,
	.param .u32 _Z18attn_matmul_kernelPKfS0_Pfiiii_param_4,
	.param .u32 _Z18attn_matmul_kernelPKfS0_Pfiiii_param_5,
	.param .u32 _Z18attn_matmul_kernelPKfS0_Pfiiii_param_6
)
{
	.reg .pred 	%p<16>;
	.reg .b32 	%r<60>;
	.reg .b32 	%f<67>;
	.reg .b64 	%rd<40>;

	ld.param.u64 	%rd5, [_Z18attn_matmul_kernelPKfS0_Pfiiii_param_0];
	ld.param.u64 	%rd6, [_Z18attn_matmul_kernelPKfS0_Pfiiii_param_1];
	ld.param.u64 	%rd4, [_Z18attn_matmul_kernelPKfS0_Pfiiii_param_2];
	ld.param.u32 	%r31, [_Z18attn_matmul_kernelPKfS0_Pfiiii_param_3];
	ld.param.u32 	%r28, [_Z18attn_matmul_kernelPKfS0_Pfiiii_param_4];
	ld.param.u32 	%r32, [_Z18attn_matmul_kernelPKfS0_Pfiiii_param_5];
	ld.param.u32 	%r30, [_Z18attn_matmul_kernelPKfS0_Pfiiii_param_6];
	cvta.to.global.u64 	%rd1, %rd6;
	cvta.to.global.u64 	%rd2, %rd5;
	mov.u32 	%r33, %ctaid.y;
	mov.u32 	%r34, %ntid.y;
	mov.u32 	%r35, %tid.y;
	mad.lo.s32 	%r36, %r33, %r34, %r35;
	mov.u32 	%r37, %ctaid.x;
	mov.u32 	%r38, %ntid.x;
	mul.lo.s32 	%r2, %r37, %r38;
	mov.u32 	%r3, %tid.x;
	add.s32 	%r4, %r2, %r3;
	mov.u32 	%r5, %ctaid.z;
	div.s32 	%r6, %r5, %r28;
	setp.ge.s32 	%p1, %r6, %r31;
	setp.lt.s32 	%p2, %r28, 0;
	setp.ge.s32 	%p3, %r36, %r32;
	or.pred  	%p4, %p1, %p3;
	or.pred  	%p5, %p4, %p2;
	setp.ge.s32 	%p6, %r4, %r30;
	or.pred  	%p7, %p6, %p5;
	@%p7 bra 	$L__BB2_13;
	rem.s32 	%r40, %r5, %r28;
	mad.lo.s32 	%r7, %r6, %r28, %r40;
	mul.lo.s32 	%r8, %r7, %r32;
	add.s32 	%r9, %r8, %r36;
	mul.lo.s32 	%r10, %r9, %r32;
	and.b32  	%r11, %r32, 7;
	setp.lt.u32 	%p8, %r32, 8;
	mov.f32 	%f66, 0f00000000;
	mov.b32 	%r58, 0;
	@%p8 bra 	$L__BB2_4;
	and.b32  	%r58, %r32, 2147483640;
	neg.s32 	%r56, %r58;
	mul.lo.s32 	%r41, %r30, %r32;
	mad.lo.s32 	%r42, %r41, %r7, %r3;
	add.s32 	%r55, %r42, %r2;
	shl.b32 	%r15, %r30, 3;
	add.s64 	%rd3, %rd2, 16;
	mov.f32 	%f66, 0f00000000;
	mul.wide.s32 	%rd11, %r30, 4;
	mov.u32 	%r54, %r10;
$L__BB2_3:
	.pragma "nounroll";
	mul.wide.s32 	%rd7, %r54, 4;
	add.s64 	%rd8, %rd3, %rd7;
	ld.global.f32 	%f16, [%rd8+-16];
	mul.wide.s32 	%rd9, %r55, 4;
	add.s64 	%rd10, %rd1, %rd9;
	ld.global.f32 	%f17, [%rd10];
	fma.rn.f32 	%f18, %f16, %f17, %f66;
	ld.global.f32 	%f19, [%rd8+-12];
	add.s64 	%rd12, %rd10, %rd11;
	ld.global.f32 	%f20, [%rd12];
	fma.rn.f32 	%f21, %f19, %f20, %f18;
	ld.global.f32 	%f22, [%rd8+-8];
	add.s64 	%rd13, %rd12, %rd11;
	ld.global.f32 	%f23, [%rd13];
	fma.rn.f32 	%f24, %f22, %f23, %f21;
	ld.global.f32 	%f25, [%rd8+-4];
	add.s64 	%rd14, %rd13, %rd11;
	ld.global.f32 	%f26, [%rd14];
	fma.rn.f32 	%f27, %f25, %f26, %f24;
	ld.global.f32 	%f28, [%rd8];
	add.s64 	%rd15, %rd14, %rd11;
	ld.global.f32 	%f29, [%rd15];
	fma.rn.f32 	%f30, %f28, %f29, %f27;
	ld.global.f32 	%f31, [%rd8+4];
	add.s64 	%rd16, %rd15, %rd11;
	ld.global.f32 	%f32, [%rd16];
	fma.rn.f32 	%f33, %f31, %f32, %f30;
	ld.global.f32 	%f34, [%rd8+8];
	add.s64 	%rd17, %rd16, %rd11;
	ld.global.f32 	%f35, [%rd17];
	fma.rn.f32 	%f36, %f34, %f35, %f33;
	ld.global.f32 	%f37, [%rd8+12];
	add.s64 	%rd18, %rd17, %rd11;
	ld.global.f32 	%f38, [%rd18];
	fma.rn.f32 	%f66, %f37, %f38, %f36;
	add.s32 	%r56, %r56, 8;
	add.s32 	%r55, %r55, %r15;
	add.s32 	%r54, %r54, 8;
	setp.ne.s32 	%p9, %r56, 0;
	@%p9 bra 	$L__BB2_3;
$L__BB2_4:
	setp.eq.s32 	%p10, %r11, 0;
	@%p10 bra 	$L__BB2_12;
	and.b32  	%r23, %r32, 3;
	setp.lt.u32 	%p11, %r11, 4;
	@%p11 bra 	$L__BB2_7;
	add.s32 	%r43, %r58, %r10;
	add.s32 	%r44, %r58, %r8;
	mad.lo.s32 	%r45, %r44, %r30, %r4;
	mul.wide.s32 	%rd19, %r43, 4;
	add.s64 	%rd20, %rd2, %rd19;
	ld.global.f32 	%f40, [%rd20];
	mul.wide.s32 	%rd21, %r45, 4;
	add.s64 	%rd22, %rd1, %rd21;
	ld.global.f32 	%f41, [%rd22];
	fma.rn.f32 	%f42, %f40, %f41, %f66;
	ld.global.f32 	%f43, [%rd20+4];
	mul.wide.s32 	%rd23, %r30, 4;
	add.s64 	%rd24, %rd22, %rd23;
	ld.global.f32 	%f44, [%rd24];
	fma.rn.f32 	%f45, %f43, %f44, %f42;
	ld.global.f32 	%f46, [%rd20+8];
	add.s64 	%rd25, %rd24, %rd23;
	ld.global.f32 	%f47, [%rd25];
	fma.rn.f32 	%f48, %f46, %f47, %f45;
	ld.global.f32 	%f49, [%rd20+12];
	add.s64 	%rd26, %rd25, %rd23;
	ld.global.f32 	%f50, [%rd26];
	fma.rn.f32 	%f66, %f49, %f50, %f48;
	add.s32 	%r58, %r58, 4;
$L__BB2_7:
	setp.eq.s32 	%p12, %r23, 0;
	@%p12 bra 	$L__BB2_12;
	setp.eq.s32 	%p13, %r23, 1;
	@%p13 bra 	$L__BB2_10;
	add.s32 	%r46, %r58, %r10;
	add.s32 	%r47, %r58, %r8;
	mad.lo.s32 	%r48, %r47, %r30, %r4;
	mul.wide.s32 	%rd27, %r46, 4;
	add.s64 	%rd28, %rd2, %rd27;
	ld.global.f32 	%f52, [%rd28];
	mul.wide.s32 	%rd29, %r48, 4;
	add.s64 	%rd30, %rd1, %rd29;
	ld.global.f32 	%f53, [%rd30];
	fma.rn.f32 	%f54, %f52, %f53, %f66;
	ld.global.f32 	%f55, [%rd28+4];
	mul.wide.s32 	%rd31, %r30, 4;
	add.s64 	%rd32, %rd30, %rd31;
	ld.global.f32 	%f56, [%rd32];
	fma.rn.f32 	%f66, %f55, %f56, %f54;
	add.s32 	%r58, %r58, 2;
$L__BB2_10:
	and.b32  	%r49, %r32, 1;
	setp.eq.b32 	%p14, %r49, 1;
	not.pred 	%p15, %p14;
	@%p15 bra 	$L__BB2_12;
	add.s32 	%r50, %r58, %r10;
	add.s32 	%r51, %r58, %r8;
	mad.lo.s32 	%r52, %r51, %r30, %r4;
	mul.wide.s32 	%rd33, %r50, 4;
	add.s64 	%rd34, %rd2, %rd33;
	ld.global.f32 	%f57, [%rd34];
	mul.wide.s32 	%rd35, %r52, 4;
	add.s64 	%rd36, %rd1, %rd35;
	ld.global.f32 	%f58, [%rd36];
	fma.rn.f32 	%f66, %f57, %f58, %f66;
$L__BB2_12:
	mad.lo.s32 	%r53, %r9, %r30, %r4;
	cvta.to.global.u64 	%rd37, %rd4;
	mul.wide.s32 	%rd38, %r53, 4;
	add.s64 	%rd39, %rd37, %rd38;
	st.global.f32 	[%rd39], %f66;
$L__BB2_13:
	ret;

}
	// .globl	_Z11mask_kernelPfiii
.visible .entry _Z11mask_kernelPfiii(
	.param .u64 .ptr .align 1 _Z11mask_kernelPfiii_param_0,
	.param .u32 _Z11mask_kernelPfiii_param_1,
	.param .u32 _Z11mask_kernelPfiii_param_2,
	.param .u32 _Z11mask_kernelPfiii_param_3
)
{
	.reg .pred 	%p<10>;
	.reg .b32 	%r<19>;
	.reg .b64 	%rd<5>;

	ld.param.u64 	%rd1, [_Z11mask_kernelPfiii_param_0];
	ld.param.u32 	%r7, [_Z11mask_kernelPfiii_param_1];
	ld.param.u32 	%r5, [_Z11mask_kernelPfiii_param_2];
	ld.param.u32 	%r6, [_Z11mask_kernelPfiii_param_3];
	mov.u32 	%r8, %ctaid.y;
	mov.u32 	%r9, %ntid.y;
	mov.u32 	%r10, %tid.y;
	mad.lo.s32 	%r1, %r8, %r9, %r10;
	mov.u32 	%r11, %ctaid.x;
	mov.u32 	%r12, %ntid.x;
	mov.u32 	%r13, %tid.x;
	mad.lo.s32 	%r2, %r11, %r12, %r13;
	mov.u32 	%r3, %ctaid.z;
	div.s32 	%r4, %r3, %r5;
	setp.ge.s32 	%p1, %r4, %r7;
	setp.lt.s32 	%p2, %r5, 0;
	setp.ge.s32 	%p3, %r1, %r6;
	or.pred  	%p4, %p1, %p3;
	or.pred  	%p5, %p4, %p2;
	setp.ge.s32 	%p6, %r2, %r6;
	or.pred  	%p7, %p6, %p5;
	setp.ge.s32 	%p8, %r1, %r2;
	or.pred  	%p9, %p8, %p7;
	@%p9 bra 	$L__BB3_2;
	cvta.to.global.u64 	%rd2, %rd1;
	rem.s32 	%r14, %r3, %r5;
	mad.lo.s32 	%r15, %r4, %r5, %r14;
	mad.lo.s32 	%r16, %r15, %r6, %r1;
	mad.lo.s32 	%r17, %r16, %r6, %r2;
	mul.wide.s32 	%rd3, %r17, 4;
	add.s64 	%rd4, %rd2, %rd3;
	mov.b32 	%r18, -8388608;
	st.global.u32 	[%rd4], %r18;
$L__BB3_2:
	ret;

}
	// .globl	_Z14softmax_kernelPKfPfiii
.visible .entry _Z14softmax_kernelPKfPfiii(
	.param .u64 .ptr .align 1 _Z14softmax_kernelPKfPfiii_param_0,
	.param .u64 .ptr .align 1 _Z14softmax_kernelPKfPfiii_param_1,
	.param .u32 _Z14softmax_kernelPKfPfiii_param_2,
	.param .u32 _Z14softmax_kernelPKfPfiii_param_3,
	.param .u32 _Z14softmax_kernelPKfPfiii_param_4
)
{
	.reg .pred 	%p<30>;
	.reg .b32 	%r<149>;
	.reg .b32 	%f<494>;
	.reg .b64 	%rd<37>;

	ld.param.u64 	%rd7, [_Z14softmax_kernelPKfPfiii_param_0];
	ld.param.u64 	%rd8, [_Z14softmax_kernelPKfPfiii_param_1];
	ld.param.u32 	%r52, [_Z14softmax_kernelPKfPfiii_param_2];
	ld.param.u32 	%r50, [_Z14softmax_kernelPKfPfiii_param_3];
	ld.param.u32 	%r51, [_Z14softmax_kernelPKfPfiii_param_4];
	cvta.to.global.u64 	%rd1, %rd8;
	cvta.to.global.u64 	%rd2, %rd7;
	mov.u32 	%r53, %ctaid.y;
	mov.u32 	%r54, %ntid.y;
	mov.u32 	%r55, %tid.y;
	mad.lo.s32 	%r1, %r53, %r54, %r55;
	mov.u32 	%r2, %ctaid.z;
	div.s32 	%r3, %r2, %r50;
	setp.ge.s32 	%p1, %r3, %r52;
	setp.lt.s32 	%p2, %r50, 0;
	setp.ge.s32 	%p3, %r1, %r51;
	or.pred  	%p4, %p1, %p3;
	or.pred  	%p5, %p4, %p2;
	@%p5 bra 	$L__BB4_35;
	rem.s32 	%r57, %r2, %r50;
	mad.lo.s32 	%r58, %r3, %r50, %r57;
	mad.lo.s32 	%r59, %r58, %r51, %r1;
	mul.lo.s32 	%r4, %r59, %r51;
	and.b32  	%r5, %r51, 15;
	setp.lt.u32 	%p6, %r51, 16;
	mov.f32 	%f484, 0fFF800000;
	mov.b32 	%r132, 0;
	@%p6 bra 	$L__BB4_4;
	and.b32  	%r132, %r51, 2147483632;
	neg.s32 	%r138, %r132;
	add.s64 	%rd3, %rd2, 32;
	mov.f32 	%f484, 0fFF800000;
	mov.u32 	%r137, %r4;
$L__BB4_3:
	.pragma "nounroll";
	mul.wide.s32 	%rd9, %r137, 4;
	add.s64 	%rd10, %rd3, %rd9;
	ld.global.f32 	%f29, [%rd10+-32];
	max.f32 	%f30, %f484, %f29;
	ld.global.f32 	%f31, [%rd10+-28];
	max.f32 	%f32, %f30, %f31;
	ld.global.f32 	%f33, [%rd10+-24];
	max.f32 	%f34, %f32, %f33;
	ld.global.f32 	%f35, [%rd10+-20];
	max.f32 	%f36, %f34, %f35;
	ld.global.f32 	%f37, [%rd10+-16];
	max.f32 	%f38, %f36, %f37;
	ld.global.f32 	%f39, [%rd10+-12];
	max.f32 	%f40, %f38, %f39;
	ld.global.f32 	%f41, [%rd10+-8];
	max.f32 	%f42, %f40, %f41;
	ld.global.f32 	%f43, [%rd10+-4];
	max.f32 	%f44, %f42, %f43;
	ld.global.f32 	%f45, [%rd10];
	max.f32 	%f46, %f44, %f45;
	ld.global.f32 	%f47, [%rd10+4];
	max.f32 	%f48, %f46, %f47;
	ld.global.f32 	%f49, [%rd10+8];
	max.f32 	%f50, %f48, %f49;
	ld.global.f32 	%f51, [%rd10+12];
	max.f32 	%f52, %f50, %f51;
	ld.global.f32 	%f53, [%rd10+16];
	max.f32 	%f54, %f52, %f53;
	ld.global.f32 	%f55, [%rd10+20];
	max.f32 	%f56, %f54, %f55;
	ld.global.f32 	%f57, [%rd10+24];
	max.f32 	%f58, %f56, %f57;
	ld.global.f32 	%f59, [%rd10+28];
	max.f32 	%f484, %f58, %f59;
	add.s32 	%r138, %r138, 16;
	add.s32 	%r137, %r137, 16;
	setp.eq.s32 	%p7, %r138, 0;
	@%p7 bra 	$L__BB4_4;
	bra.uni 	$L__BB4_3;
$L__BB4_4:
	setp.eq.s32 	%p8, %r5, 0;
	@%p8 bra 	$L__BB4_13;
	and.b32  	%r9, %r51, 7;
	setp.lt.u32 	%p9, %r5, 8;
	@%p9 bra 	$L__BB4_7;
	add.s32 	%r60, %r132, %r4;
	mul.wide.s32 	%rd11, %r60, 4;
	add.s64 	%rd12, %rd2, %rd11;
	ld.global.f32 	%f61, [%rd12];
	max.f32 	%f62, %f484, %f61;
	ld.global.f32 	%f63, [%rd12+4];
	max.f32 	%f64, %f62, %f63;
	ld.global.f32 	%f65, [%rd12+8];
	max.f32 	%f66, %f64, %f65;
	ld.global.f32 	%f67, [%rd12+12];
	max.f32 	%f68, %f66, %f67;
	ld.global.f32 	%f69, [%rd12+16];
	max.f32 	%f70, %f68, %f69;
	ld.global.f32 	%f71, [%rd12+20];
	max.f32 	%f72, %f70, %f71;
	ld.global.f32 	%f73, [%rd12+24];
	max.f32 	%f74, %f72, %f73;
	ld.global.f32 	%f75, [%rd12+28];
	max.f32 	%f484, %f74, %f75;
	add.s32 	%r132, %r132, 8;
$L__BB4_7:
	setp.eq.s32 	%p10, %r9, 0;
	@%p10 bra 	$L__BB4_13;
	and.b32  	%r12, %r51, 3;
	setp.lt.u32 	%p11, %r9, 4;
	@%p11 bra 	$L__BB4_10;
	add.s32 	%r61, %r132, %r4;
	mul.wide.s32 	%rd13, %r61, 4;
	add.s64 	%rd14, %rd2, %rd13;
	ld.global.f32 	%f77, [%rd14];
	max.f32 	%f78, %f484, %f77;
	ld.global.f32 	%f79, [%rd14+4];
	max.f32 	%f80, %f78, %f79;
	ld.global.f32 	%f81, [%rd14+8];
	max.f32 	%f82, %f80, %f81;
	ld.global.f32 	%f83, [%rd14+12];
	max.f32 	%f484, %f82, %f83;
	add.s32 	%r132, %r132, 4;
$L__BB4_10:
	setp.eq.s32 	%p12, %r12, 0;
	@%p12 bra 	$L__BB4_13;
	add.s32 	%r136, %r132, %r4;
	neg.s32 	%r135, %r12;
$L__BB4_12:
	.pragma "nounroll";
	mul.wide.s32 	%rd15, %r136, 4;
	add.s64 	%rd16, %rd2, %rd15;
	ld.global.f32 	%f84, [%rd16];
	max.f32 	%f484, %f484, %f84;
	add.s32 	%r136, %r136, 1;
	add.s32 	%r135, %r135, 1;
	setp.ne.s32 	%p13, %r135, 0;
	@%p13 bra 	$L__BB4_12;
$L__BB4_13:
	and.b32  	%r21, %r51, 7;
	setp.lt.u32 	%p14, %r51, 8;
	mov.f32 	%f492, 0f00000000;
	mov.b32 	%r139, 0;
	@%p14 bra 	$L__BB4_16;
	and.b32  	%r139, %r51, 2147483640;
	neg.s32 	%r143, %r139;
	add.s64 	%rd4, %rd2, 16;
	mov.f32 	%f492, 0f00000000;
	mov.u32 	%r142, %r4;
$L__BB4_15:
	.pragma "nounroll";
	mul.wide.s32 	%rd17, %r142, 4;
	add.s64 	%rd18, %rd4, %rd17;
	ld.global.f32 	%f88, [%rd18+-16];
	sub.f32 	%f89, %f88, %f484;
	fma.rn.f32 	%f90, %f89, 0f3BBB989D, 0f3F000000;
	cvt.sat.f32.f32 	%f91, %f90;
	mov.f32 	%f92, 0f4B400001;
	mov.f32 	%f93, 0f437C0000;
	fma.rm.f32 	%f94, %f91, %f93, %f92;
	add.f32 	%f95, %f94, 0fCB40007F;
	neg.f32 	%f96, %f95;
	fma.rn.f32 	%f97, %f89, 0f3FB8AA3B, %f96;
	fma.rn.f32 	%f98, %f89, 0f32A57060, %f97;
	mov.b32 	%r63, %f94;
	shl.b32 	%r64, %r63, 23;
	mov.b32 	%f99, %r64;
	ex2.approx.ftz.f32 	%f100, %f98;
	fma.rn.f32 	%f101, %f100, %f99, %f492;
	ld.global.f32 	%f102, [%rd18+-12];
	sub.f32 	%f103, %f102, %f484;
	fma.rn.f32 	%f104, %f103, 0f3BBB989D, 0f3F000000;
	cvt.sat.f32.f32 	%f105, %f104;
	fma.rm.f32 	%f106, %f105, %f93, %f92;
	add.f32 	%f107, %f106, 0fCB40007F;
	neg.f32 	%f108, %f107;
	fma.rn.f32 	%f109, %f103, 0f3FB8AA3B, %f108;
	fma.rn.f32 	%f110, %f103, 0f32A57060, %f109;
	mov.b32 	%r65, %f106;
	shl.b32 	%r66, %r65, 23;
	mov.b32 	%f111, %r66;
	ex2.approx.ftz.f32 	%f112, %f110;
	fma.rn.f32 	%f113, %f112, %f111, %f101;
	ld.global.f32 	%f114, [%rd18+-8];
	sub.f32 	%f115, %f114, %f484;
	fma.rn.f32 	%f116, %f115, 0f3BBB989D, 0f3F000000;
	cvt.sat.f32.f32 	%f117, %f116;
	fma.rm.f32 	%f118, %f117, %f93, %f92;
	add.f32 	%f119, %f118, 0fCB40007F;
	neg.f32 	%f120, %f119;
	fma.rn.f32 	%f121, %f115, 0f3FB8AA3B, %f120;
	fma.rn.f32 	%f122, %f115, 0f32A57060, %f121;
	mov.b32 	%r67, %f118;
	shl.b32 	%r68, %r67, 23;
	mov.b32 	%f123, %r68;
	ex2.approx.ftz.f32 	%f124, %f122;
	fma.rn.f32 	%f125, %f124, %f123, %f113;
	ld.global.f32 	%f126, [%rd18+-4];
	sub.f32 	%f127, %f126, %f484;
	fma.rn.f32 	%f128, %f127, 0f3BBB989D, 0f3F000000;
	cvt.sat.f32.f32 	%f129, %f128;
	fma.rm.f32 	%f130, %f129, %f93, %f92;
	add.f32 	%f131, %f130, 0fCB40007F;
	neg.f32 	%f132, %f131;
	fma.rn.f32 	%f133, %f127, 0f3FB8AA3B, %f132;
	fma.rn.f32 	%f134, %f127, 0f32A57060, %f133;
	mov.b32 	%r69, %f130;
	shl.b32 	%r70, %r69, 23;
	mov.b32 	%f135, %r70;
	ex2.approx.ftz.f32 	%f136, %f134;
	fma.rn.f32 	%f137, %f136, %f135, %f125;
	ld.global.f32 	%f138, [%rd18];
	sub.f32 	%f139, %f138, %f484;
	fma.rn.f32 	%f140, %f139, 0f3BBB989D, 0f3F000000;
	cvt.sat.f32.f32 	%f141, %f140;
	fma.rm.f32 	%f142, %f141, %f93, %f92;
	add.f32 	%f143, %f142, 0fCB40007F;
	neg.f32 	%f144, %f143;
	fma.rn.f32 	%f145, %f139, 0f3FB8AA3B, %f144;
	fma.rn.f32 	%f146, %f139, 0f32A57060, %f145;
	mov.b32 	%r71, %f142;
	shl.b32 	%r72, %r71, 23;
	mov.b32 	%f147, %r72;
	ex2.approx.ftz.f32 	%f148, %f146;
	fma.rn.f32 	%f149, %f148, %f147, %f137;
	ld.global.f32 	%f150, [%rd18+4];
	sub.f32 	%f151, %f150, %f484;
	fma.rn.f32 	%f152, %f151, 0f3BBB989D, 0f3F000000;
	cvt.sat.f32.f32 	%f153, %f152;
	fma.rm.f32 	%f154, %f153, %f93, %f92;
	add.f32 	%f155, %f154, 0fCB40007F;
	neg.f32 	%f156, %f155;
	fma.rn.f32 	%f157, %f151, 0f3FB8AA3B, %f156;
	fma.rn.f32 	%f158, %f151, 0f32A57060, %f157;
	mov.b32 	%r73, %f154;
	shl.b32 	%r74, %r73, 23;
	mov.b32 	%f159, %r74;
	ex2.approx.ftz.f32 	%f160, %f158;
	fma.rn.f32 	%f161, %f160, %f159, %f149;
	ld.global.f32 	%f162, [%rd18+8];
	sub.f32 	%f163, %f162, %f484;
	fma.rn.f32 	%f164, %f163, 0f3BBB989D, 0f3F000000;
	cvt.sat.f32.f32 	%f165, %f164;
	fma.rm.f32 	%f166, %f165, %f93, %f92;
	add.f32 	%f167, %f166, 0fCB40007F;
	neg.f32 	%f168, %f167;
	fma.rn.f32 	%f169, %f163, 0f3FB8AA3B, %f168;
	fma.rn.f32 	%f170, %f163, 0f32A57060, %f169;
	mov.b32 	%r75, %f166;
	shl.b32 	%r76, %r75, 23;
	mov.b32 	%f171, %r76;
	ex2.approx.ftz.f32 	%f172, %f170;
	fma.rn.f32 	%f173, %f172, %f171, %f161;
	ld.global.f32 	%f174, [%rd18+12];
	sub.f32 	%f175, %f174, %f484;
	fma.rn.f32 	%f176, %f175, 0f3BBB989D, 0f3F000000;
	cvt.sat.f32.f32 	%f177, %f176;
	fma.rm.f32 	%f178, %f177, %f93, %f92;
	add.f32 	%f179, %f178, 0fCB40007F;
	neg.f32 	%f180, %f179;
	fma.rn.f32 	%f181, %f175, 0f3FB8AA3B, %f180;
	fma.rn.f32 	%f182, %f175, 0f32A57060, %f181;
	mov.b32 	%r77, %f178;
	shl.b32 	%r78, %r77, 23;
	mov.b32 	%f183, %r78;
	ex2.approx.ftz.f32 	%f184, %f182;
	fma.rn.f32 	%f492, %f184, %f183, %f173;
	add.s32 	%r143, %r143, 8;
	add.s32 	%r142, %r142, 8;
	setp.eq.s32 	%p15, %r143, 0;
	@%p15 bra 	$L__BB4_16;
	bra.uni 	$L__BB4_15;
$L__BB4_16:
	setp.eq.s32 	%p16, %r21, 0;
	@%p16 bra 	$L__BB4_24;
	and.b32  	%r29, %r51, 3;
	setp.lt.u32 	%p17, %r21, 4;
	@%p17 bra 	$L__BB4_19;
	add.s32 	%r79, %r139, %r4;
	mul.wide.s32 	%rd19, %r79, 4;
	add.s64 	%rd20, %rd2, %rd19;
	ld.global.f32 	%f186, [%rd20];
	sub.f32 	%f187, %f186, %f484;
	fma.rn.f32 	%f188, %f187, 0f3BBB989D, 0f3F000000;
	cvt.sat.f32.f32 	%f189, %f188;
	mov.f32 	%f190, 0f4B400001;
	mov.f32 	%f191, 0f437C0000;
	fma.rm.f32 	%f192, %f189, %f191, %f190;
	add.f32 	%f193, %f192, 0fCB40007F;
	neg.f32 	%f194, %f193;
	fma.rn.f32 	%f195, %f187, 0f3FB8AA3B, %f194;
	fma.rn.f32 	%f196, %f187, 0f32A57060, %f195;
	mov.b32 	%r80, %f192;
	shl.b32 	%r81, %r80, 23;
	mov.b32 	%f197, %r81;
	ex2.approx.ftz.f32 	%f198, %f196;
	fma.rn.f32 	%f199, %f198, %f197, %f492;
	ld.global.f32 	%f200, [%rd20+4];
	sub.f32 	%f201, %f200, %f484;
	fma.rn.f32 	%f202, %f201, 0f3BBB989D, 0f3F000000;
	cvt.sat.f32.f32 	%f203, %f202;
	fma.rm.f32 	%f204, %f203, %f191, %f190;
	add.f32 	%f205, %f204, 0fCB40007F;
	neg.f32 	%f206, %f205;
	fma.rn.f32 	%f207, %f201, 0f3FB8AA3B, %f206;
	fma.rn.f32 	%f208, %f201, 0f32A57060, %f207;
	mov.b32 	%r82, %f204;
	shl.b32 	%r83, %r82, 23;
	mov.b32 	%f209, %r83;
	ex2.approx.ftz.f32 	%f210, %f208;
	fma.rn.f32 	%f211, %f210, %f209, %f199;
	ld.global.f32 	%f212, [%rd20+8];
	sub.f32 	%f213, %f212, %f484;
	fma.rn.f32 	%f214, %f213, 0f3BBB989D, 0f3F000000;
	cvt.sat.f32.f32 	%f215, %f214;
	fma.rm.f32 	%f216, %f215, %f191, %f190;
	add.f32 	%f217, %f216, 0fCB40007F;
	neg.f32 	%f218, %f217;
	fma.rn.f32 	%f219, %f213, 0f3FB8AA3B, %f218;
	fma.rn.f32 	%f220, %f213, 0f32A57060, %f219;
	mov.b32 	%r84, %f216;
	shl.b32 	%r85, %r84, 23;
	mov.b32 	%f221, %r85;
	ex2.approx.ftz.f32 	%f222, %f220;
	fma.rn.f32 	%f223, %f222, %f221, %f211;
	ld.global.f32 	%f224, [%rd20+12];
	sub.f32 	%f225, %f224, %f484;
	fma.rn.f32 	%f226, %f225, 0f3BBB989D, 0f3F000000;
	cvt.sat.f32.f32 	%f227, %f226;
	fma.rm.f32 	%f228, %f227, %f191, %f190;
	add.f32 	%f229, %f228, 0fCB40007F;
	neg.f32 	%f230, %f229;
	fma.rn.f32 	%f231, %f225, 0f3FB8AA3B, %f230;
	fma.rn.f32 	%f232, %f225, 0f32A57060, %f231;
	mov.b32 	%r86, %f228;
	shl.b32 	%r87, %r86, 23;
	mov.b32 	%f233, %r87;
	ex2.approx.ftz.f32 	%f234, %f232;
	fma.rn.f32 	%f492, %f234, %f233, %f223;
	add.s32 	%r139, %r139, 4;
$L__BB4_19:
	setp.eq.s32 	%p18, %r29, 0;
	@%p18 bra 	$L__BB4_24;
	setp.eq.s32 	%p19, %r29, 1;
	@%p19 bra 	$L__BB4_22;
	add.s32 	%r88, %r139, %r4;
	mul.wide.s32 	%rd21, %r88, 4;
	add.s64 	%rd22, %rd2, %rd21;
	ld.global.f32 	%f236, [%rd22];
	sub.f32 	%f237, %f236, %f484;
	fma.rn.f32 	%f238, %f237, 0f3BBB989D, 0f3F000000;
	cvt.sat.f32.f32 	%f239, %f238;
	mov.f32 	%f240, 0f4B400001;
	mov.f32 	%f241, 0f437C0000;
	fma.rm.f32 	%f242, %f239, %f241, %f240;
	add.f32 	%f243, %f242, 0fCB40007F;
	neg.f32 	%f244, %f243;
	fma.rn.f32 	%f245, %f237, 0f3FB8AA3B, %f244;
	fma.rn.f32 	%f246, %f237, 0f32A57060, %f245;
	mov.b32 	%r89, %f242;
	shl.b32 	%r90, %r89, 23;
	mov.b32 	%f247, %r90;
	ex2.approx.ftz.f32 	%f248, %f246;
	fma.rn.f32 	%f249, %f248, %f247, %f492;
	ld.global.f32 	%f250, [%rd22+4];
	sub.f32 	%f251, %f250, %f484;
	fma.rn.f32 	%f252, %f251, 0f3BBB989D, 0f3F000000;
	cvt.sat.f32.f32 	%f253, %f252;
	fma.rm.f32 	%f254, %f253, %f241, %f240;
	add.f32 	%f255, %f254, 0fCB40007F;
	neg.f32 	%f256, %f255;
	fma.rn.f32 	%f257, %f251, 0f3FB8AA3B, %f256;
	fma.rn.f32 	%f258, %f251, 0f32A57060, %f257;
	mov.b32 	%r91, %f254;
	shl.b32 	%r92, %r91, 23;
	mov.b32 	%f259, %r92;
	ex2.approx.ftz.f32 	%f260, %f258;
	fma.rn.f32 	%f492, %f260, %f259, %f249;
	add.s32 	%r139, %r139, 2;
$L__BB4_22:
	and.b32  	%r93, %r51, 1;
	setp.eq.b32 	%p20, %r93, 1;
	not.pred 	%p21, %p20;
	@%p21 bra 	$L__BB4_24;
	add.s32 	%r94, %r139, %r4;
	mul.wide.s32 	%rd23, %r94, 4;
	add.s64 	%rd24, %rd2, %rd23;
	ld.global.f32 	%f261, [%rd24];
	sub.f32 	%f262, %f261, %f484;
	fma.rn.f32 	%f263, %f262, 0f3BBB989D, 0f3F000000;
	cvt.sat.f32.f32 	%f264, %f263;
	mov.f32 	%f265, 0f4B400001;
	mov.f32 	%f266, 0f437C0000;
	fma.rm.f32 	%f267, %f264, %f266, %f265;
	add.f32 	%f268, %f267, 0fCB40007F;
	neg.f32 	%f269, %f268;
	fma.rn.f32 	%f270, %f262, 0f3FB8AA3B, %f269;
	fma.rn.f32 	%f271, %f262, 0f32A57060, %f270;
	mov.b32 	%r95, %f267;
	shl.b32 	%r96, %r95, 23;
	mov.b32 	%f272, %r96;
	ex2.approx.ftz.f32 	%f273, %f271;
	fma.rn.f32 	%f492, %f273, %f272, %f492;
$L__BB4_24:
	setp.lt.u32 	%p22, %r51, 8;
	mov.b32 	%r146, 0;
	@%p22 bra 	$L__BB4_27;
	and.b32  	%r146, %r51, 2147483640;
	neg.s32 	%r145, %r146;
	add.s64 	%rd5, %rd2, 16;
	add.s64 	%rd6, %rd1, 16;
	mov.u32 	%r144, %r4;
$L__BB4_26:
	.pragma "nounroll";
	mul.wide.s32 	%rd25, %r144, 4;
	add.s64 	%rd26, %rd5, %rd25;
	add.s64 	%rd27, %rd6, %rd25;
	ld.global.f32 	%f274, [%rd26+-16];
	sub.f32 	%f275, %f274, %f484;
	fma.rn.f32 	%f276, %f275, 0f3BBB989D, 0f3F000000;
	cvt.sat.f32.f32 	%f277, %f276;
	mov.f32 	%f278, 0f4B400001;
	mov.f32 	%f279, 0f437C0000;
	fma.rm.f32 	%f280, %f277, %f279, %f278;
	add.f32 	%f281, %f280, 0fCB40007F;
	neg.f32 	%f282, %f281;
	fma.rn.f32 	%f283, %f275, 0f3FB8AA3B, %f282;
	fma.rn.f32 	%f284, %f275, 0f32A57060, %f283;
	mov.b32 	%r98, %f280;
	shl.b32 	%r99, %r98, 23;
	mov.b32 	%f285, %r99;
	ex2.approx.ftz.f32 	%f286, %f284;
	mul.f32 	%f287, %f286, %f285;
	div.rn.f32 	%f288, %f287, %f492;
	st.global.f32 	[%rd27+-16], %f288;
	ld.global.f32 	%f289, [%rd26+-12];
	sub.f32 	%f290, %f289, %f484;
	fma.rn.f32 	%f291, %f290, 0f3BBB989D, 0f3F000000;
	cvt.sat.f32.f32 	%f292, %f291;
	fma.rm.f32 	%f293, %f292, %f279, %f278;
	add.f32 	%f294, %f293, 0fCB40007F;
	neg.f32 	%f295, %f294;
	fma.rn.f32 	%f296, %f290, 0f3FB8AA3B, %f295;
	fma.rn.f32 	%f297, %f290, 0f32A57060, %f296;
	mov.b32 	%r100, %f293;
	shl.b32 	%r101, %r100, 23;
	mov.b32 	%f298, %r101;
	ex2.approx.ftz.f32 	%f299, %f297;
	mul.f32 	%f300, %f299, %f298;
	div.rn.f32 	%f301, %f300, %f492;
	st.global.f32 	[%rd27+-12], %f301;
	ld.global.f32 	%f302, [%rd26+-8];
	sub.f32 	%f303, %f302, %f484;
	fma.rn.f32 	%f304, %f303, 0f3BBB989D, 0f3F000000;
	cvt.sat.f32.f32 	%f305, %f304;
	fma.rm.f32 	%f306, %f305, %f279, %f278;
	add.f32 	%f307, %f306, 0fCB40007F;
	neg.f32 	%f308, %f307;
	fma.rn.f32 	%f309, %f303, 0f3FB8AA3B, %f308;
	fma.rn.f32 	%f310, %f303, 0f32A57060, %f309;
	mov.b32 	%r102, %f306;
	shl.b32 	%r103, %r102, 23;
	mov.b32 	%f311, %r103;
	ex2.approx.ftz.f32 	%f312, %f310;
	mul.f32 	%f313, %f312, %f311;
	div.rn.f32 	%f314, %f313, %f492;
	st.global.f32 	[%rd27+-8], %f314;
	ld.global.f32 	%f315, [%rd26+-4];
	sub.f32 	%f316, %f315, %f484;
	fma.rn.f32 	%f317, %f316, 0f3BBB989D, 0f3F000000;
	cvt.sat.f32.f32 	%f318, %f317;
	fma.rm.f32 	%f319, %f318, %f279, %f278;
	add.f32 	%f320, %f319, 0fCB40007F;
	neg.f32 	%f321, %f320;
	fma.rn.f32 	%f322, %f316, 0f3FB8AA3B, %f321;
	fma.rn.f32 	%f323, %f316, 0f32A57060, %f322;
	mov.b32 	%r104, %f319;
	shl.b32 	%r105, %r104, 23;
	mov.b32 	%f324, %r105;
	ex2.approx.ftz.f32 	%f325, %f323;
	mul.f32 	%f326, %f325, %f324;
	div.rn.f32 	%f327, %f326, %f492;
	st.global.f32 	[%rd27+-4], %f327;
	ld.global.f32 	%f328, [%rd26];
	sub.f32 	%f329, %f328, %f484;
	fma.rn.f32 	%f330, %f329, 0f3BBB989D, 0f3F000000;
	cvt.sat.f32.f32 	%f331, %f330;
	fma.rm.f32 	%f332, %f331, %f279, %f278;
	add.f32 	%f333, %f332, 0fCB40007F;
	neg.f32 	%f334, %f333;
	fma.rn.f32 	%f335, %f329, 0f3FB8AA3B, %f334;
	fma.rn.f32 	%f336, %f329, 0f32A57060, %f335;
	mov.b32 	%r106, %f332;
	shl.b32 	%r107, %r106, 23;
	mov.b32 	%f337, %r107;
	ex2.approx.ftz.f32 	%f338, %f336;
	mul.f32 	%f339, %f338, %f337;
	div.rn.f32 	%f340, %f339, %f492;
	st.global.f32 	[%rd27], %f340;
	ld.global.f32 	%f341, [%rd26+4];
	sub.f32 	%f342, %f341, %f484;
	fma.rn.f32 	%f343, %f342, 0f3BBB989D, 0f3F000000;
	cvt.sat.f32.f32 	%f344, %f343;
	fma.rm.f32 	%f345, %f344, %f279, %f278;
	add.f32 	%f346, %f345, 0fCB40007F;
	neg.f32 	%f347, %f346;
	fma.rn.f32 	%f348, %f342, 0f3FB8AA3B, %f347;
	fma.rn.f32 	%f349, %f342, 0f32A57060, %f348;
	mov.b32 	%r108, %f345;
	shl.b32 	%r109, %r108, 23;
	mov.b32 	%f350, %r109;
	ex2.approx.ftz.f32 	%f351, %f349;
	mul.f32 	%f352, %f351, %f350;
	div.rn.f32 	%f353, %f352, %f492;
	st.global.f32 	[%rd27+4], %f353;
	ld.global.f32 	%f354, [%rd26+8];
	sub.f32 	%f355, %f354, %f484;
	fma.rn.f32 	%f356, %f355, 0f3BBB989D, 0f3F000000;
	cvt.sat.f32.f32 	%f357, %f356;
	fma.rm.f32 	%f358, %f357, %f279, %f278;
	add.f32 	%f359, %f358, 0fCB40007F;
	neg.f32 	%f360, %f359;
	fma.rn.f32 	%f361, %f355, 0f3FB8AA3B, %f360;
	fma.rn.f32 	%f362, %f355, 0f32A57060, %f361;
	mov.b32 	%r110, %f358;
	shl.b32 	%r111, %r110, 23;
	mov.b32 	%f363, %r111;
	ex2.approx.ftz.f32 	%f364, %f362;
	mul.f32 	%f365, %f364, %f363;
	div.rn.f32 	%f366, %f365, %f492;
	st.global.f32 	[%rd27+8], %f366;
	ld.global.f32 	%f367, [%rd26+12];
	sub.f32 	%f368, %f367, %f484;
	fma.rn.f32 	%f369, %f368, 0f3BBB989D, 0f3F000000;
	cvt.sat.f32.f32 	%f370, %f369;
	fma.rm.f32 	%f371, %f370, %f279, %f278;
	add.f32 	%f372, %f371, 0fCB40007F;
	neg.f32 	%f373, %f372;
	fma.rn.f32 	%f374, %f368, 0f3FB8AA3B, %f373;
	fma.rn.f32 	%f375, %f368, 0f32A57060, %f374;
	mov.b32 	%r112, %f371;
	shl.b32 	%r113, %r112, 23;
	mov.b32 	%f376, %r113;
	ex2.approx.ftz.f32 	%f377, %f375;
	mul.f32 	%f378, %f377, %f376;
	div.rn.f32 	%f379, %f378, %f492;
	st.global.f32 	[%rd27+12], %f379;
	add.s32 	%r145, %r145, 8;
	add.s32 	%r144, %r144, 8;
	setp.ne.s32 	%p23, %r145, 0;
	@%p23 bra 	$L__BB4_26;
$L__BB4_27:
	setp.eq.s32 	%p24, %r21, 0;
	@%p24 bra 	$L__BB4_35;
	and.b32  	%r45, %r51, 3;
	setp.lt.u32 	%p25, %r21, 4;
	@%p25 bra 	$L__BB4_30;
	add.s32 	%r114, %r146, %r4;
	mul.wide.s32 	%rd28, %r114, 4;
	add.s64 	%rd29, %rd2, %rd28;
	ld.global.f32 	%f380, [%rd29];
	sub.f32 	%f381, %f380, %f484;
	fma.rn.f32 	%f382, %f381, 0f3BBB989D, 0f3F000000;
	cvt.sat.f32.f32 	%f383, %f382;
	mov.f32 	%f384, 0f4B400001;
	mov.f32 	%f385, 0f437C0000;
	fma.rm.f32 	%f386, %f383, %f385, %f384;
	add.f32 	%f387, %f386, 0fCB40007F;
	neg.f32 	%f388, %f387;
	fma.rn.f32 	%f389, %f381, 0f3FB8AA3B, %f388;
	fma.rn.f32 	%f390, %f381, 0f32A57060, %f389;
	mov.b32 	%r115, %f386;
	shl.b32 	%r116, %r115, 23;
	mov.b32 	%f391, %r116;
	ex2.approx.ftz.f32 	%f392, %f390;
	mul.f32 	%f393, %f392, %f391;
	div.rn.f32 	%f394, %f393, %f492;
	add.s64 	%rd30, %rd1, %rd28;
	st.global.f32 	[%rd30], %f394;
	ld.global.f32 	%f395, [%rd29+4];
	sub.f32 	%f396, %f395, %f484;
	fma.rn.f32 	%f397, %f396, 0f3BBB989D, 0f3F000000;
	cvt.sat.f32.f32 	%f398, %f397;
	fma.rm.f32 	%f399, %f398, %f385, %f384;
	add.f32 	%f400, %f399, 0fCB40007F;
	neg.f32 	%f401, %f400;
	fma.rn.f32 	%f402, %f396, 0f3FB8AA3B, %f401;
	fma.rn.f32 	%f403, %f396, 0f32A57060, %f402;
	mov.b32 	%r117, %f399;
	shl.b32 	%r118, %r117, 23;
	mov.b32 	%f404, %r118;
	ex2.approx.ftz.f32 	%f405, %f403;
	mul.f32 	%f406, %f405, %f404;
	div.rn.f32 	%f407, %f406, %f492;
	st.global.f32 	[%rd30+4], %f407;
	ld.global.f32 	%f408, [%rd29+8];
	sub.f32 	%f409, %f408, %f484;
	fma.rn.f32 	%f410, %f409, 0f3BBB989D, 0f3F000000;
	cvt.sat.f32.f32 	%f411, %f410;
	fma.rm.f32 	%f412, %f411, %f385, %f384;
	add.f32 	%f413, %f412, 0fCB40007F;
	neg.f32 	%f414, %f413;
	fma.rn.f32 	%f415, %f409, 0f3FB8AA3B, %f414;
	fma.rn.f32 	%f416, %f409, 0f32A57060, %f415;
	mov.b32 	%r119, %f412;
	shl.b32 	%r120, %r119, 23;
	mov.b32 	%f417, %r120;
	ex2.approx.ftz.f32 	%f418, %f416;
	mul.f32 	%f419, %f418, %f417;
	div.rn.f32 	%f420, %f419, %f492;
	st.global.f32 	[%rd30+8], %f420;
	ld.global.f32 	%f421, [%rd29+12];
	sub.f32 	%f422, %f421, %f484;
	fma.rn.f32 	%f423, %f422, 0f3BBB989D, 0f3F000000;
	cvt.sat.f32.f32 	%f424, %f423;
	fma.rm.f32 	%f425, %f424, %f385, %f384;
	add.f32 	%f426, %f425, 0fCB40007F;
	neg.f32 	%f427, %f426;
	fma.rn.f32 	%f428, %f422, 0f3FB8AA3B, %f427;
	fma.rn.f32 	%f429, %f422, 0f32A57060, %f428;
	mov.b32 	%r121, %f425;
	shl.b32 	%r122, %r121, 23;
	mov.b32 	%f430, %r122;
	ex2.approx.ftz.f32 	%f431, %f429;
	mul.f32 	%f432, %f431, %f430;
	div.rn.f32 	%f433, %f432, %f492;
	st.global.f32 	[%rd30+12], %f433;
	add.s32 	%r146, %r146, 4;
$L__BB4_30:
	setp.eq.s32 	%p26, %r45, 0;
	@%p26 bra 	$L__BB4_35;
	setp.eq.s32 	%p27, %r45, 1;
	@%p27 bra 	$L__BB4_33;
	add.s32 	%r123, %r146, %r4;
	mul.wide.s32 	%rd31, %r123, 4;
	add.s64 	%rd32, %rd2, %rd31;
	ld.global.f32 	%f434, [%rd32];
	sub.f32 	%f435, %f434, %f484;
	fma.rn.f32 	%f436, %f435, 0f3BBB989D, 0f3F000000;
	cvt.sat.f32.f32 	%f437, %f436;
	mov.f32 	%f438, 0f4B400001;
	mov.f32 	%f439, 0f437C0000;
	fma.rm.f32 	%f440, %f437, %f439, %f438;
	add.f32 	%f441, %f440, 0fCB40007F;
	neg.f32 	%f442, %f441;
	fma.rn.f32 	%f443, %f435, 0f3FB8AA3B, %f442;
	fma.rn.f32 	%f444, %f435, 0f32A57060, %f443;
	mov.b32 	%r124, %f440;
	shl.b32 	%r125, %r124, 23;
	mov.b32 	%f445, %r125;
	ex2.approx.ftz.f32 	%f446, %f444;
	mul.f32 	%f447, %f446, %f445;
	div.rn.f32 	%f448, %f447, %f492;
	add.s64 	%rd33, %rd1, %rd31;
	st.global.f32 	[%rd33], %f448;
	ld.global.f32 	%f449, [%rd32+4];
	sub.f32 	%f450, %f449, %f484;
	fma.rn.f32 	%f451, %f450, 0f3BBB989D, 0f3F000000;
	cvt.sat.f32.f32 	%f452, %f451;
	fma.rm.f32 	%f453, %f452, %f439, %f438;
	add.f32 	%f454, %f453, 0fCB40007F;
	neg.f32 	%f455, %f454;
	fma.rn.f32 	%f456, %f450, 0f3FB8AA3B, %f455;
	fma.rn.f32 	%f457, %f450, 0f32A57060, %f456;
	mov.b32 	%r126, %f453;
	shl.b32 	%r127, %r126, 23;
	mov.b32 	%f458, %r127;
	ex2.approx.ftz.f32 	%f459, %f457;
	mul.f32 	%f460, %f459, %f458;
	div.rn.f32 	%f461, %f460, %f492;
	st.global.f32 	[%rd33+4], %f461;
	add.s32 	%r146, %r146, 2;
$L__BB4_33:
	and.b32  	%r128, %r51, 1;
	setp.eq.b32 	%p28, %r128, 1;
	not.pred 	%p29, %p28;
	@%p29 bra 	$L__BB4_35;
	add.s32 	%r129, %r146, %r4;
	mul.wide.s32 	%rd34, %r129, 4;
	add.s64 	%rd35, %rd2, %rd34;
	ld.global.f32 	%f462, [%rd35];
	sub.f32 	%f463, %f462, %f484;
	fma.rn.f32 	%f464, %f463, 0f3BBB989D, 0f3F000000;
	cvt.sat.f32.f32 	%f465, %f464;
	mov.f32 	%f466, 0f4B400001;
	mov.f32 	%f467, 0f437C0000;
	fma.rm.f32 	%f468, %f465, %f467, %f466;
	add.f32 	%f469, %f468, 0fCB40007F;
	neg.f32 	%f470, %f469;
	fma.rn.f32 	%f471, %f463, 0f3FB8AA3B, %f470;
	fma.rn.f32 	%f472, %f463, 0f32A57060, %f471;
	mov.b32 	%r130, %f468;
	shl.b32 	%r131, %r130, 23;
	mov.b32 	%f473, %r131;
	ex2.approx.ftz.f32 	%f474, %f472;
	mul.f32 	%f475, %f474, %f473;
	div.rn.f32 	%f476, %f475, %f492;
	add.s64 	%rd36, %rd1, %rd34;
	st.global.f32 	[%rd36], %f476;
$L__BB4_35:
	ret;

}
	// .globl	_Z19concat_heads_kernelPKfPfiiii
.visible .entry _Z19concat_heads_kernelPKfPfiiii(
	.param .u64 .ptr .align 1 _Z19concat_heads_kernelPKfPfiiii_param_0,
	.param .u64 .ptr .align 1 _Z19concat_heads_kernelPKfPfiiii_param_1,
	.param .u32 _Z19concat_heads_kernelPKfPfiiii_param_2,
	.param .u32 _Z19concat_heads_kernelPKfPfiiii_param_3,
	.param .u32 _Z19concat_heads_kernelPKfPfiiii_param_4,
	.param .u32 _Z19concat_heads_kernelPKfPfiiii_param_5
)
{
	.reg .pred 	%p<6>;
	.reg .b32 	%r<19>;
	.reg .b32 	%f<2>;
	.reg .b64 	%rd<9>;

	ld.param.u64 	%rd1, [_Z19concat_heads_kernelPKfPfiiii_param_0];
	ld.param.u64 	%rd2, [_Z19concat_heads_kernelPKfPfiiii_param_1];
	ld.param.u32 	%r8, [_Z19concat_heads_kernelPKfPfiiii_param_2];
	ld.param.u32 	%r5, [_Z19concat_heads_kernelPKfPfiiii_param_3];
	ld.param.u32 	%r6, [_Z19concat_heads_kernelPKfPfiiii_param_4];
	ld.param.u32 	%r7, [_Z19concat_heads_kernelPKfPfiiii_param_5];
	mov.u32 	%r1, %ctaid.x;
	mov.u32 	%r2, %ctaid.y;
	mov.u32 	%r9, %tid.x;
	mul.lo.s32 	%r10, %r7, %r5;
	setp.ge.s32 	%p1, %r1, %r8;
	setp.ge.s32 	%p2, %r2, %r6;
	or.pred  	%p3, %p1, %p2;
	setp.ge.s32 	%p4, %r9, %r10;
	or.pred  	%p5, %p3, %p4;
	@%p5 bra 	$L__BB5_2;
	cvta.to.global.u64 	%rd3, %rd1;
	cvta.to.global.u64 	%rd4, %rd2;
	div.s32 	%r11, %r9, %r7;
	mul.lo.s32 	%r12, %r11, %r7;
	sub.s32 	%r13, %r9, %r12;
	mad.lo.s32 	%r14, %r5, %r1, %r11;
	mad.lo.s32 	%r15, %r14, %r6, %r2;
	mad.lo.s32 	%r16, %r15, %r7, %r13;
	mad.lo.s32 	%r17, %r6, %r1, %r2;
	mad.lo.s32 	%r18, %r17, %r10, %r9;
	mul.wide.s32 	%rd5, %r16, 4;
	add.s64 	%rd6, %rd3, %rd5;
	ld.global.f32 	%f1, [%rd6];
	mul.wide.u32 	%rd7, %r18, 4;
	add.s64 	%rd8, %rd4, %rd7;
	st.global.f32 	[%rd8], %f1;
$L__BB5_2:
	ret;

}
	// .globl	_Z13linear_kernelPKfS0_Pfiii
.visible .entry _Z13linear_kernelPKfS0_Pfiii(
	.param .u64 .ptr .align 1 _Z13linear_kernelPKfS0_Pfiii_param_0,
	.param .u64 .ptr .align 1 _Z13linear_kernelPKfS0_Pfiii_param_1,
	.param .u64 .ptr .align 1 _Z13linear_kernelPKfS0_Pfiii_param_2,
	.param .u32 _Z13linear_kernelPKfS0_Pfiii_param_3,
	.param .u32 _Z13linear_kernelPKfS0_Pfiii_param_4,
	.param .u32 _Z13linear_kernelPKfS0_Pfiii_param_5
)
{
	.reg .pred 	%p<14>;
	.reg .b32 	%r<51>;
	.reg .b32 	%f<111>;
	.reg .b64 	%rd<27>;

	ld.param.u64 	%rd6, [_Z13linear_kernelPKfS0_Pfiii_param_0];
	ld.param.u64 	%rd7, [_Z13linear_kernelPKfS0_Pfiii_param_1];
	ld.param.u64 	%rd5, [_Z13linear_kernelPKfS0_Pfiii_param_2];
	ld.param.u32 	%r33, [_Z13linear_kernelPKfS0_Pfiii_param_3];
	ld.param.u32 	%r31, [_Z13linear_kernelPKfS0_Pfiii_param_4];
	ld.param.u32 	%r32, [_Z13linear_kernelPKfS0_Pfiii_param_5];
	cvta.to.global.u64 	%rd1, %rd7;
	cvta.to.global.u64 	%rd2, %rd6;
	mov.u32 	%r1, %ctaid.x;
	mov.u32 	%r2, %ctaid.y;
	mov.u32 	%r3, %tid.x;
	setp.ge.s32 	%p1, %r1, %r33;
	setp.ge.s32 	%p2, %r2, %r31;
	or.pred  	%p3, %p1, %p2;
	setp.ge.s32 	%p4, %r3, %r32;
	or.pred  	%p5, %p3, %p4;
	@%p5 bra 	$L__BB6_14;
	mad.lo.s32 	%r35, %r31, %r1, %r2;
	mul.lo.s32 	%r4, %r35, %r32;
	mul.lo.s32 	%r5, %r32, %r3;
	add.s32 	%r36, %r32, -1;
	and.b32  	%r6, %r32, 15;
	setp.lt.u32 	%p6, %r36, 15;
	mov.f32 	%f110, 0f00000000;
	mov.b32 	%r46, 0;
	@%p6 bra 	$L__BB6_4;
	and.b32  	%r46, %r32, -16;
	neg.s32 	%r44, %r46;
	add.s64 	%rd3, %rd2, 32;
	add.s64 	%rd4, %rd1, 32;
	mov.f32 	%f110, 0f00000000;
	mov.u32 	%r42, %r5;
	mov.u32 	%r43, %r4;
$L__BB6_3:
	.pragma "nounroll";
	mul.wide.s32 	%rd8, %r43, 4;
	add.s64 	%rd9, %rd3, %rd8;
	mul.wide.s32 	%rd10, %r42, 4;
	add.s64 	%rd11, %rd4, %rd10;
	ld.global.f32 	%f17, [%rd9+-32];
	ld.global.f32 	%f18, [%rd11+-32];
	fma.rn.f32 	%f19, %f17, %f18, %f110;
	ld.global.f32 	%f20, [%rd9+-28];
	ld.global.f32 	%f21, [%rd11+-28];
	fma.rn.f32 	%f22, %f20, %f21, %f19;
	ld.global.f32 	%f23, [%rd9+-24];
	ld.global.f32 	%f24, [%rd11+-24];
	fma.rn.f32 	%f25, %f23, %f24, %f22;
	ld.global.f32 	%f26, [%rd9+-20];
	ld.global.f32 	%f27, [%rd11+-20];
	fma.rn.f32 	%f28, %f26, %f27, %f25;
	ld.global.f32 	%f29, [%rd9+-16];
	ld.global.f32 	%f30, [%rd11+-16];
	fma.rn.f32 	%f31, %f29, %f30, %f28;
	ld.global.f32 	%f32, [%rd9+-12];
	ld.global.f32 	%f33, [%rd11+-12];
	fma.rn.f32 	%f34, %f32, %f33, %f31;
	ld.global.f32 	%f35, [%rd9+-8];
	ld.global.f32 	%f36, [%rd11+-8];
	fma.rn.f32 	%f37, %f35, %f36, %f34;
	ld.global.f32 	%f38, [%rd9+-4];
	ld.global.f32 	%f39, [%rd11+-4];
	fma.rn.f32 	%f40, %f38, %f39, %f37;
	ld.global.f32 	%f41, [%rd9];
	ld.global.f32 	%f42, [%rd11];
	fma.rn.f32 	%f43, %f41, %f42, %f40;
	ld.global.f32 	%f44, [%rd9+4];
	ld.global.f32 	%f45, [%rd11+4];
	fma.rn.f32 	%f46, %f44, %f45, %f43;
	ld.global.f32 	%f47, [%rd9+8];
	ld.global.f32 	%f48, [%rd11+8];
	fma.rn.f32 	%f49, %f47, %f48, %f46;
	ld.global.f32 	%f50, [%rd9+12];
	ld.global.f32 	%f51, [%rd11+12];
	fma.rn.f32 	%f52, %f50, %f51, %f49;
	ld.global.f32 	%f53, [%rd9+16];
	ld.global.f32 	%f54, [%rd11+16];
	fma.rn.f32 	%f55, %f53, %f54, %f52;
	ld.global.f32 	%f56, [%rd9+20];
	ld.global.f32 	%f57, [%rd11+20];
	fma.rn.f32 	%f58, %f56, %f57, %f55;
	ld.global.f32 	%f59, [%rd9+24];
	ld.global.f32 	%f60, [%rd11+24];
	fma.rn.f32 	%f61, %f59, %f60, %f58;
	ld.global.f32 	%f62, [%rd9+28];
	ld.global.f32 	%f63, [%rd11+28];
	fma.rn.f32 	%f110, %f62, %f63, %f61;
	add.s32 	%r44, %r44, 16;
	add.s32 	%r43, %r43, 16;
	add.s32 	%r42, %r42, 16;
	setp.ne.s32 	%p7, %r44, 0;
	@%p7 bra 	$L__BB6_3;
$L__BB6_4:
	setp.eq.s32 	%p8, %r6, 0;
	@%p8 bra 	$L__BB6_13;
	and.b32  	%r16, %r32, 7;
	setp.lt.u32 	%p9, %r6, 8;
	@%p9 bra 	$L__BB6_7;
	add.s32 	%r37, %r46, %r4;
	add.s32 	%r38, %r46, %r5;
	mul.wide.s32 	%rd12, %r37, 4;
	add.s64 	%rd13, %rd2, %rd12;
	ld.global.f32 	%f65, [%rd13];
	mul.wide.s32 	%rd14, %r38, 4;
	add.s64 	%rd15, %rd1, %rd14;
	ld.global.f32 	%f66, [%rd15];
	fma.rn.f32 	%f67, %f65, %f66, %f110;
	ld.global.f32 	%f68, [%rd13+4];
	ld.global.f32 	%f69, [%rd15+4];
	fma.rn.f32 	%f70, %f68, %f69, %f67;
	ld.global.f32 	%f71, [%rd13+8];
	ld.global.f32 	%f72, [%rd15+8];
	fma.rn.f32 	%f73, %f71, %f72, %f70;
	ld.global.f32 	%f74, [%rd13+12];
	ld.global.f32 	%f75, [%rd15+12];
	fma.rn.f32 	%f76, %f74, %f75, %f73;
	ld.global.f32 	%f77, [%rd13+16];
	ld.global.f32 	%f78, [%rd15+16];
	fma.rn.f32 	%f79, %f77, %f78, %f76;
	ld.global.f32 	%f80, [%rd13+20];
	ld.global.f32 	%f81, [%rd15+20];
	fma.rn.f32 	%f82, %f80, %f81, %f79;
	ld.global.f32 	%f83, [%rd13+24];
	ld.global.f32 	%f84, [%rd15+24];
	fma.rn.f32 	%f85, %f83, %f84, %f82;
	ld.global.f32 	%f86, [%rd13+28];
	ld.global.f32 	%f87, [%rd15+28];
	fma.rn.f32 	%f110, %f86, %f87, %f85;
	add.s32 	%r46, %r46, 8;
$L__BB6_7:
	setp.eq.s32 	%p10, %r16, 0;
	@%p10 bra 	$L__BB6_13;
	and.b32  	%r19, %r32, 3;
	setp.lt.u32 	%p11, %r16, 4;
	@%p11 bra 	$L__BB6_10;
	add.s32 	%r39, %r46, %r4;
	add.s32 	%r40, %r46, %r5;
	mul.wide.s32 	%rd16, %r39, 4;
	add.s64 	%rd17, %rd2, %rd16;
	ld.global.f32 	%f89, [%rd17];
	mul.wide.s32 	%rd18, %r40, 4;
	add.s64 	%rd19, %rd1, %rd18;
	ld.global.f32 	%f90, [%rd19];
	fma.rn.f32 	%f91, %f89, %f90, %f110;
	ld.global.f32 	%f92, [%rd17+4];
	ld.global.f32 	%f93, [%rd19+4];
	fma.rn.f32 	%f94, %f92, %f93, %f91;
	ld.global.f32 	%f95, [%rd17+8];
	ld.global.f32 	%f96, [%rd19+8];
	fma.rn.f32 	%f97, %f95, %f96, %f94;
	ld.global.f32 	%f98, [%rd17+12];
	ld.global.f32 	%f99, [%rd19+12];
	fma.rn.f32 	%f110, %f98, %f99, %f97;
	add.s32 	%r46, %r46, 4;
$L__BB6_10:
	setp.eq.s32 	%p12, %r19, 0;
	@%p12 bra 	$L__BB6_13;
	add.s32 	%r50, %r46, %r5;
	add.s32 	%r49, %r46, %r4;
	neg.s32 	%r48, %r19;
$L__BB6_12:
	.pragma "nounroll";
	mul.wide.s32 	%rd20, %r50, 4;
	add.s64 	%rd21, %rd1, %rd20;
	mul.wide.s32 	%rd22, %r49, 4;
	add.s64 	%rd23, %rd2, %rd22;
	ld.global.f32 	%f100, [%rd23];
	ld.global.f32 	%f101, [%rd21];
	fma.rn.f32 	%f110, %f100, %f101, %f110;
	add.s32 	%r50, %r50, 1;
	add.s32 	%r49, %r49, 1;
	add.s32 	%r48, %r48, 1;
	setp.ne.s32 	%p13, %r48, 0;
	@%p13 bra 	$L__BB6_12;
$L__BB6_13:
	add.s32 	%r41, %r4, %r3;
	cvta.to.global.u64 	%rd24, %rd5;
	mul.wide.u32 	%rd25, %r41, 4;
	add.s64 	%rd26, %rd24, %rd25;
	st.global.f32 	[%rd26], %f110;
$L__BB6_14:
	ret;

}
	// .globl	_Z18linear_bias_kernelPKfS0_S0_Pfiiii
.visible .entry _Z18linear_bias_kernelPKfS0_S0_Pfiiii(
	.param .u64 .ptr .align 1 _Z18linear_bias_kernelPKfS0_S0_Pfiiii_param_0,
	.param .u64 .ptr .align 1 _Z18linear_bias_kernelPKfS0_S0_Pfiiii_param_1,
	.param .u64 .ptr .align 1 _Z18linear_bias_kernelPKfS0_S0_Pfiiii_param_2,
	.param .u64 .ptr .align 1 _Z18linear_bias_kernelPKfS0_S0_Pfiiii_param_3,
	.param .u32 _Z18linear_bias_kernelPKfS0_S0_Pfiiii_param_4,
	.param .u32 _Z18linear_bias_kernelPKfS0_S0_Pfiiii_param_5,
	.param .u32 _Z18linear_bias_kernelPKfS0_S0_Pfiiii_param_6,
	.param .u32 _Z18linear_bias_kernelPKfS0_S0_Pfiiii_param_7
)
{
	.reg .pred 	%p<15>;
	.reg .b32 	%r<46>;
	.reg .b32 	%f<110>;
	.reg .b64 	%rd<47>;

	ld.param.u64 	%rd12, [_Z18linear_bias_kernelPKfS0_S0_Pfiiii_param_0];
	ld.param.u64 	%rd13, [_Z18linear_bias_kernelPKfS0_S0_Pfiiii_param_1];
	ld.param.u64 	%rd10, [_Z18linear_bias_kernelPKfS0_S0_Pfiiii_param_2];
	ld.param.u64 	%rd11, [_Z18linear_bias_kernelPKfS0_S0_Pfiiii_param_3];
	ld.param.u32 	%r29, [_Z18linear_bias_kernelPKfS0_S0_Pfiiii_param_4];
	ld.param.u32 	%r26, [_Z18linear_bias_kernelPKfS0_S0_Pfiiii_param_5];
	ld.param.u32 	%r27, [_Z18linear_bias_kernelPKfS0_S0_Pfiiii_param_6];
	ld.param.u32 	%r28, [_Z18linear_bias_kernelPKfS0_S0_Pfiiii_param_7];
	cvta.to.global.u64 	%rd1, %rd13;
	cvta.to.global.u64 	%rd2, %rd12;
	mov.u32 	%r1, %ctaid.x;
	mov.u32 	%r2, %ctaid.y;
	mov.u32 	%r3, %tid.x;
	setp.ge.s32 	%p1, %r1, %r29;
	setp.ge.s32 	%p2, %r2, %r26;
	or.pred  	%p3, %p1, %p2;
	setp.ge.s32 	%p4, %r3, %r28;
	or.pred  	%p5, %p3, %p4;
	@%p5 bra 	$L__BB7_15;
	cvta.to.global.u64 	%rd14, %rd10;
	mul.wide.u32 	%rd15, %r3, 4;
	add.s64 	%rd16, %rd14, %rd15;
	ld.global.f32 	%f109, [%rd16];
	setp.lt.s32 	%p6, %r27, 1;
	@%p6 bra 	$L__BB7_14;
	mad.lo.s32 	%r31, %r26, %r1, %r2;
	mul.lo.s32 	%r4, %r31, %r27;
	mul.lo.s32 	%r5, %r27, %r3;
	and.b32  	%r6, %r27, 15;
	setp.lt.u32 	%p7, %r27, 16;
	mov.b32 	%r42, 0;
	@%p7 bra 	$L__BB7_5;
	and.b32  	%r42, %r27, 2147483632;
	neg.s32 	%r40, %r42;
	add.s64 	%rd3, %rd2, 32;
	mul.wide.u32 	%rd17, %r5, 4;
	add.s64 	%rd18, %rd17, %rd1;
	add.s64 	%rd45, %rd18, 32;
	mov.u32 	%r39, %r4;
$L__BB7_4:
	.pragma "nounroll";
	mul.wide.s32 	%rd19, %r39, 4;
	add.s64 	%rd20, %rd3, %rd19;
	ld.global.f32 	%f16, [%rd20+-32];
	ld.global.f32 	%f17, [%rd45+-32];
	fma.rn.f32 	%f18, %f16, %f17, %f109;
	ld.global.f32 	%f19, [%rd20+-28];
	ld.global.f32 	%f20, [%rd45+-28];
	fma.rn.f32 	%f21, %f19, %f20, %f18;
	ld.global.f32 	%f22, [%rd20+-24];
	ld.global.f32 	%f23, [%rd45+-24];
	fma.rn.f32 	%f24, %f22, %f23, %f21;
	ld.global.f32 	%f25, [%rd20+-20];
	ld.global.f32 	%f26, [%rd45+-20];
	fma.rn.f32 	%f27, %f25, %f26, %f24;
	ld.global.f32 	%f28, [%rd20+-16];
	ld.global.f32 	%f29, [%rd45+-16];
	fma.rn.f32 	%f30, %f28, %f29, %f27;
	ld.global.f32 	%f31, [%rd20+-12];
	ld.global.f32 	%f32, [%rd45+-12];
	fma.rn.f32 	%f33, %f31, %f32, %f30;
	ld.global.f32 	%f34, [%rd20+-8];
	ld.global.f32 	%f35, [%rd45+-8];
	fma.rn.f32 	%f36, %f34, %f35, %f33;
	ld.global.f32 	%f37, [%rd20+-4];
	ld.global.f32 	%f38, [%rd45+-4];
	fma.rn.f32 	%f39, %f37, %f38, %f36;
	ld.global.f32 	%f40, [%rd20];
	ld.global.f32 	%f41, [%rd45];
	fma.rn.f32 	%f42, %f40, %f41, %f39;
	ld.global.f32 	%f43, [%rd20+4];
	ld.global.f32 	%f44, [%rd45+4];
	fma.rn.f32 	%f45, %f43, %f44, %f42;
	ld.global.f32 	%f46, [%rd20+8];
	ld.global.f32 	%f47, [%rd45+8];
	fma.rn.f32 	%f48, %f46, %f47, %f45;
	ld.global.f32 	%f49, [%rd20+12];
	ld.global.f32 	%f50, [%rd45+12];
	fma.rn.f32 	%f51, %f49, %f50, %f48;
	ld.global.f32 	%f52, [%rd20+16];
	ld.global.f32 	%f53, [%rd45+16];
	fma.rn.f32 	%f54, %f52, %f53, %f51;
	ld.global.f32 	%f55, [%rd20+20];
	ld.global.f32 	%f56, [%rd45+20];
	fma.rn.f32 	%f57, %f55, %f56, %f54;
	ld.global.f32 	%f58, [%rd20+24];
	ld.global.f32 	%f59, [%rd45+24];
	fma.rn.f32 	%f60, %f58, %f59, %f57;
	ld.global.f32 	%f61, [%rd20+28];
	ld.global.f32 	%f62, [%rd45+28];
	fma.rn.f32 	%f109, %f61, %f62, %f60;
	add.s32 	%r40, %r40, 16;
	add.s32 	%r39, %r39, 16;
	add.s64 	%rd45, %rd45, 64;
	setp.ne.s32 	%p8, %r40, 0;
	@%p8 bra 	$L__BB7_4;
$L__BB7_5:
	setp.eq.s32 	%p9, %r6, 0;
	@%p9 bra 	$L__BB7_14;
	and.b32  	%r14, %r27, 7;
	setp.lt.u32 	%p10, %r6, 8;
	@%p10 bra 	$L__BB7_8;
	add.s32 	%r32, %r42, %r4;
	add.s32 	%r33, %r42, %r5;
	mul.wide.s32 	%rd21, %r32, 4;
	add.s64 	%rd22, %rd2, %rd21;
	ld.global.f32 	%f64, [%rd22];
	mul.wide.u32 	%rd23, %r33, 4;
	add.s64 	%rd24, %rd1, %rd23;
	ld.global.f32 	%f65, [%rd24];
	fma.rn.f32 	%f66, %f64, %f65, %f109;
	ld.global.f32 	%f67, [%rd22+4];
	cvt.u64.u32 	%rd25, %r5;
	cvt.u64.u32 	%rd26, %r42;
	add.s64 	%rd27, %rd26, %rd25;
	shl.b64 	%rd28, %rd27, 2;
	add.s64 	%rd29, %rd1, %rd28;
	ld.global.f32 	%f68, [%rd29+4];
	fma.rn.f32 	%f69, %f67, %f68, %f66;
	ld.global.f32 	%f70, [%rd22+8];
	ld.global.f32 	%f71, [%rd29+8];
	fma.rn.f32 	%f72, %f70, %f71, %f69;
	ld.global.f32 	%f73, [%rd22+12];
	ld.global.f32 	%f74, [%rd29+12];
	fma.rn.f32 	%f75, %f73, %f74, %f72;
	ld.global.f32 	%f76, [%rd22+16];
	ld.global.f32 	%f77, [%rd29+16];
	fma.rn.f32 	%f78, %f76, %f77, %f75;
	ld.global.f32 	%f79, [%rd22+20];
	ld.global.f32 	%f80, [%rd29+20];
	fma.rn.f32 	%f81, %f79, %f80, %f78;
	ld.global.f32 	%f82, [%rd22+24];
	ld.global.f32 	%f83, [%rd29+24];
	fma.rn.f32 	%f84, %f82, %f83, %f81;
	ld.global.f32 	%f85, [%rd22+28];
	ld.global.f32 	%f86, [%rd29+28];
	fma.rn.f32 	%f109, %f85, %f86, %f84;
	add.s32 	%r42, %r42, 8;
$L__BB7_8:
	setp.eq.s32 	%p11, %r14, 0;
	@%p11 bra 	$L__BB7_14;
	and.b32  	%r17, %r27, 3;
	setp.lt.u32 	%p12, %r14, 4;
	@%p12 bra 	$L__BB7_11;
	add.s32 	%r34, %r42, %r4;
	add.s32 	%r35, %r42, %r5;
	mul.wide.s32 	%rd30, %r34, 4;
	add.s64 	%rd31, %rd2, %rd30;
	ld.global.f32 	%f88, [%rd31];
	mul.wide.u32 	%rd32, %r35, 4;
	add.s64 	%rd33, %rd1, %rd32;
	ld.global.f32 	%f89, [%rd33];
	fma.rn.f32 	%f90, %f88, %f89, %f109;
	ld.global.f32 	%f91, [%rd31+4];
	cvt.u64.u32 	%rd34, %r5;
	cvt.u64.u32 	%rd35, %r42;
	add.s64 	%rd36, %rd35, %rd34;
	shl.b64 	%rd37, %rd36, 2;
	add.s64 	%rd38, %rd1, %rd37;
	ld.global.f32 	%f92, [%rd38+4];
	fma.rn.f32 	%f93, %f91, %f92, %f90;
	ld.global.f32 	%f94, [%rd31+8];
	ld.global.f32 	%f95, [%rd38+8];
	fma.rn.f32 	%f96, %f94, %f95, %f93;
	ld.global.f32 	%f97, [%rd31+12];
	ld.global.f32 	%f98, [%rd38+12];
	fma.rn.f32 	%f109, %f97, %f98, %f96;
	add.s32 	%r42, %r42, 4;
$L__BB7_11:
	setp.eq.s32 	%p13, %r17, 0;
	@%p13 bra 	$L__BB7_14;
	add.s32 	%r36, %r42, %r5;
	mul.wide.u32 	%rd39, %r36, 4;
	add.s64 	%rd46, %rd1, %rd39;
	add.s32 	%r45, %r42, %r4;
	neg.s32 	%r44, %r17;
$L__BB7_13:
	.pragma "nounroll";
	mul.wide.s32 	%rd40, %r45, 4;
	add.s64 	%rd41, %rd2, %rd40;
	ld.global.f32 	%f99, [%rd41];
	ld.global.f32 	%f100, [%rd46];
	fma.rn.f32 	%f109, %f99, %f100, %f109;
	add.s64 	%rd46, %rd46, 4;
	add.s32 	%r45, %r45, 1;
	add.s32 	%r44, %r44, 1;
	setp.ne.s32 	%p14, %r44, 0;
	@%p14 bra 	$L__BB7_13;
$L__BB7_14:
	mad.lo.s32 	%r37, %r26, %r1, %r2;
	mad.lo.s32 	%r38, %r37, %r28, %r3;
	cvta.to.global.u64 	%rd42, %rd11;
	mul.wide.u32 	%rd43, %r38, 4;
	add.s64 	%rd44, %rd42, %rd43;
	st.global.f32 	[%rd44], %f109;
$L__BB7_15:
	ret;

}
	// .globl	_Z11gelu_kernelPKfPfiii
.visible .entry _Z11gelu_kernelPKfPfiii(
	.param .u64 .ptr .align 1 _Z11gelu_kernelPKfPfiii_param_0,
	.param .u64 .ptr .align 1 _Z11gelu_kernelPKfPfiii_param_1,
	.param .u32 _Z11gelu_kernelPKfPfiii_param_2,
	.param .u32 _Z11gelu_kernelPKfPfiii_param_3,
	.param .u32 _Z11gelu_kernelPKfPfiii_param_4
)
{
	.reg .pred 	%p<8>;
	.reg .b32 	%r<9>;
	.reg .b32 	%f<24>;
	.reg .b64 	%rd<8>;

	ld.param.u64 	%rd1, [_Z11gelu_kernelPKfPfiii_param_0];
	ld.param.u64 	%rd2, [_Z11gelu_kernelPKfPfiii_param_1];
	ld.param.u32 	%r6, [_Z11gelu_kernelPKfPfiii_param_2];
	ld.param.u32 	%r4, [_Z11gelu_kernelPKfPfiii_param_3];
	ld.param.u32 	%r5, [_Z11gelu_kernelPKfPfiii_param_4];
	mov.u32 	%r1, %ctaid.x;
	mov.u32 	%r2, %ctaid.y;
	mov.u32 	%r3, %tid.x;
	setp.ge.s32 	%p1, %r1, %r6;
	setp.ge.s32 	%p2, %r2, %r4;
	or.pred  	%p3, %p1, %p2;
	setp.ge.s32 	%p4, %r3, %r5;
	or.pred  	%p5, %p3, %p4;
	@%p5 bra 	$L__BB8_2;
	cvta.to.global.u64 	%rd3, %rd1;
	cvta.to.global.u64 	%rd4, %rd2;
	mad.lo.s32 	%r7, %r4, %r1, %r2;
	mad.lo.s32 	%r8, %r7, %r5, %r3;
	mul.wide.u32 	%rd5, %r8, 4;
	add.s64 	%rd6, %rd3, %rd5;
	ld.global.f32 	%f1, [%rd6];
	mul.f32 	%f2, %f1, %f1;
	mul.f32 	%f3, %f1, %f2;
	fma.rn.f32 	%f4, %f3, 0f3D372713, %f1;
	mul.f32 	%f5, %f4, 0f3F4C4229;
	mul.f32 	%f6, %f1, 0f3F000000;
	abs.f32 	%f7, %f5;
	mul.f32 	%f8, %f7, 0f4038AA3B;
	ex2.approx.ftz.f32 	%f9, %f8;
	add.f32 	%f10, %f9, 0f3F800000;
	rcp.approx.ftz.f32 	%f11, %f10;
	fma.rn.f32 	%f12, %f11, 0fC0000000, 0f3F800000;
	setp.ge.f32 	%p6, %f7, 0f41102CB4;
	selp.f32 	%f13, 0f3F800000, %f12, %p6;
	copysign.f32 	%f14, %f5, %f13;
	mul.f32 	%f15, %f5, %f5;
	fma.rn.f32 	%f16, %f15, 0f3C80F082, 0fBD563CAE;
	fma.rn.f32 	%f17, %f16, %f15, 0f3E085941;
	fma.rn.f32 	%f18, %f17, %f15, 0fBEAAA9ED;
	fma.rn.f32 	%f19, %f18, %f15, 0f00000000;
	fma.rn.f32 	%f20, %f19, %f5, %f5;
	setp.ge.f32 	%p7, %f7, 0f3F19999A;
	selp.f32 	%f21, %f14, %f20, %p7;
	add.f32 	%f22, %f21, 0f3F800000;
	mul.f32 	%f23, %f6, %f22;
	add.s64 	%rd7, %rd4, %rd5;
	st.global.f32 	[%rd7], %f23;
$L__BB8_2:
	ret;

}
	// .globl	_Z10add_kernelPKfS0_Pfi
.visible .entry _Z10add_kernelPKfS0_Pfi(
	.param .u64 .ptr .align 1 _Z10add_kernelPKfS0_Pfi_param_0,
	.param .u64 .ptr .align 1 _Z10add_kernelPKfS0_Pfi_param_1,
	.param .u64 .ptr .align 1 _Z10add_kernelPKfS0_Pfi_param_2,
	.param .u32 _Z10add_kernelPKfS0_Pfi_param_3
)
{
	.reg .pred 	%p<2>;
	.reg .b32 	%r<6>;
	.reg .b32 	%f<4>;
	.reg .b64 	%rd<11>;

	ld.param.u64 	%rd1, [_Z10add_kernelPKfS0_Pfi_param_0];
	ld.param.u64 	%rd2, [_Z10add_kernelPKfS0_Pfi_param_1];
	ld.param.u64 	%rd3, [_Z10add_kernelPKfS0_Pfi_param_2];
	ld.param.u32 	%r2, [_Z10add_kernelPKfS0_Pfi_param_3];
	mov.u32 	%r3, %ctaid.x;
	mov.u32 	%r4, %ntid.x;
	mov.u32 	%r5, %tid.x;
	mad.lo.s32 	%r1, %r3, %r4, %r5;
	setp.ge.s32 	%p1, %r1, %r2;
	@%p1 bra 	$L__BB9_2;
	cvta.to.global.u64 	%rd4, %rd1;
	cvta.to.global.u64 	%rd5, %rd2;
	cvta.to.global.u64 	%rd6, %rd3;
	mul.wide.s32 	%rd7, %r1, 4;
	add.s64 	%rd8, %rd4, %rd7;
	ld.global.f32 	%f1, [%rd8];
	add.s64 	%rd9, %rd5, %rd7;
	ld.global.f32 	%f2, [%rd9];
	add.f32 	%f3, %f1, %f2;
	add.s64 	%rd10, %rd6, %rd7;
	st.global.f32 	[%rd10], %f3;
$L__BB9_2:
	ret;

}
	// .globl	_Z16layernorm_kernelPKfS0_S0_Pfiiif
.visible .entry _Z16layernorm_kernelPKfS0_S0_Pfiiif(
	.param .u64 .ptr .align 1 _Z16layernorm_kernelPKfS0_S0_Pfiiif_param_0,
	.param .u64 .ptr .align 1 _Z16layernorm_kernelPKfS0_S0_Pfiiif_param_1,
	.param .u64 .ptr .align 1 _Z16layernorm_kernelPKfS0_S0_Pfiiif_param_2,
	.param .u64 .ptr .align 1 _Z16layernorm_kernelPKfS0_S0_Pfiiif_param_3,
	.param .u32 _Z16layernorm_kernelPKfS0_S0_Pfiiif_param_4,
	.param .u32 _Z16layernorm_kernelPKfS0_S0_Pfiiif_param_5,
	.param .u32 _Z16layernorm_kernelPKfS0_S0_Pfiiif_param_6,
	.param .f32 _Z16layernorm_kernelPKfS0_S0_Pfiiif_param_7
)
{
	.reg .pred 	%p<24>;
	.reg .b32 	%r<78>;
	.reg .b32 	%f<207>;
	.reg .b64 	%rd<33>;

	ld.param.u64 	%rd10, [_Z16layernorm_kernelPKfS0_S0_Pfiiif_param_0];
	ld.param.u64 	%rd7, [_Z16layernorm_kernelPKfS0_S0_Pfiiif_param_1];
	ld.param.u64 	%rd8, [_Z16layernorm_kernelPKfS0_S0_Pfiiif_param_2];
	ld.param.u64 	%rd9, [_Z16layernorm_kernelPKfS0_S0_Pfiiif_param_3];
	ld.param.u32 	%r52, [_Z16layernorm_kernelPKfS0_S0_Pfiiif_param_4];
	ld.param.u32 	%r50, [_Z16layernorm_kernelPKfS0_S0_Pfiiif_param_5];
	ld.param.u32 	%r51, [_Z16layernorm_kernelPKfS0_S0_Pfiiif_param_6];
	ld.param.f32 	%f31, [_Z16layernorm_kernelPKfS0_S0_Pfiiif_param_7];
	cvta.to.global.u64 	%rd1, %rd10;
	mov.u32 	%r1, %ctaid.x;
	mov.u32 	%r2, %ctaid.y;
	setp.ge.s32 	%p1, %r1, %r52;
	setp.ge.s32 	%p2, %r2, %r50;
	or.pred  	%p3, %p1, %p2;
	@%p3 bra 	$L__BB10_30;
	setp.lt.s32 	%p4, %r51, 1;
	mov.f32 	%f197, 0f00000000;
	@%p4 bra 	$L__BB10_14;
	mad.lo.s32 	%r54, %r50, %r1, %r2;
	mul.lo.s32 	%r3, %r54, %r51;
	and.b32  	%r4, %r51, 15;
	setp.lt.u32 	%p5, %r51, 16;
	mov.f32 	%f197, 0f00000000;
	mov.b32 	%r66, 0;
	@%p5 bra 	$L__BB10_5;
	and.b32  	%r66, %r51, 2147483632;
	neg.s32 	%r64, %r66;
	add.s64 	%rd2, %rd1, 32;
	mov.f32 	%f197, 0f00000000;
	mov.u32 	%r63, %r3;
$L__BB10_4:
	.pragma "nounroll";
	mul.wide.s32 	%rd11, %r63, 4;
	add.s64 	%rd12, %rd2, %rd11;
	ld.global.f32 	%f36, [%rd12+-32];
	add.f32 	%f37, %f197, %f36;
	ld.global.f32 	%f38, [%rd12+-28];
	add.f32 	%f39, %f37, %f38;
	ld.global.f32 	%f40, [%rd12+-24];
	add.f32 	%f41, %f39, %f40;
	ld.global.f32 	%f42, [%rd12+-20];
	add.f32 	%f43, %f41, %f42;
	ld.global.f32 	%f44, [%rd12+-16];
	add.f32 	%f45, %f43, %f44;
	ld.global.f32 	%f46, [%rd12+-12];
	add.f32 	%f47, %f45, %f46;
	ld.global.f32 	%f48, [%rd12+-8];
	add.f32 	%f49, %f47, %f48;
	ld.global.f32 	%f50, [%rd12+-4];
	add.f32 	%f51, %f49, %f50;
	ld.global.f32 	%f52, [%rd12];
	add.f32 	%f53, %f51, %f52;
	ld.global.f32 	%f54, [%rd12+4];
	add.f32 	%f55, %f53, %f54;
	ld.global.f32 	%f56, [%rd12+8];
	add.f32 	%f57, %f55, %f56;
	ld.global.f32 	%f58, [%rd12+12];
	add.f32 	%f59, %f57, %f58;
	ld.global.f32 	%f60, [%rd12+16];
	add.f32 	%f61, %f59, %f60;
	ld.global.f32 	%f62, [%rd12+20];
	add.f32 	%f63, %f61, %f62;
	ld.global.f32 	%f64, [%rd12+24];
	add.f32 	%f65, %f63, %f64;
	ld.global.f32 	%f66, [%rd12+28];
	add.f32 	%f197, %f65, %f66;
	add.s32 	%r64, %r64, 16;
	add.s32 	%r63, %r63, 16;
	setp.ne.s32 	%p6, %r64, 0;
	@%p6 bra 	$L__BB10_4;
$L__BB10_5:
	setp.eq.s32 	%p7, %r4, 0;
	@%p7 bra 	$L__BB10_14;
	and.b32  	%r12, %r51, 7;
	setp.lt.u32 	%p8, %r4, 8;
	@%p8 bra 	$L__BB10_8;
	add.s32 	%r55, %r66, %r3;
	mul.wide.s32 	%rd13, %r55, 4;
	add.s64 	%rd14, %rd1, %rd13;
	ld.global.f32 	%f68, [%rd14];
	add.f32 	%f69, %f197, %f68;
	ld.global.f32 	%f70, [%rd14+4];
	add.f32 	%f71, %f69, %f70;
	ld.global.f32 	%f72, [%rd14+8];
	add.f32 	%f73, %f71, %f72;
	ld.global.f32 	%f74, [%rd14+12];
	add.f32 	%f75, %f73, %f74;
	ld.global.f32 	%f76, [%rd14+16];
	add.f32 	%f77, %f75, %f76;
	ld.global.f32 	%f78, [%rd14+20];
	add.f32 	%f79, %f77, %f78;
	ld.global.f32 	%f80, [%rd14+24];
	add.f32 	%f81, %f79, %f80;
	ld.global.f32 	%f82, [%rd14+28];
	add.f32 	%f197, %f81, %f82;
	add.s32 	%r66, %r66, 8;
$L__BB10_8:
	setp.eq.s32 	%p9, %r12, 0;
	@%p9 bra 	$L__BB10_14;
	and.b32  	%r15, %r51, 3;
	setp.lt.u32 	%p10, %r12, 4;
	@%p10 bra 	$L__BB10_11;
	add.s32 	%r56, %r66, %r3;
	mul.wide.s32 	%rd15, %r56, 4;
	add.s64 	%rd16, %rd1, %rd15;
	ld.global.f32 	%f84, [%rd16];
	add.f32 	%f85, %f197, %f84;
	ld.global.f32 	%f86, [%rd16+4];
	add.f32 	%f87, %f85, %f86;
	ld.global.f32 	%f88, [%rd16+8];
	add.f32 	%f89, %f87, %f88;
	ld.global.f32 	%f90, [%rd16+12];
	add.f32 	%f197, %f89, %f90;
	add.s32 	%r66, %r66, 4;
$L__BB10_11:
	setp.eq.s32 	%p11, %r15, 0;
	@%p11 bra 	$L__BB10_14;
	add.s32 	%r69, %r66, %r3;
	neg.s32 	%r68, %r15;
$L__BB10_13:
	.pragma "nounroll";
	mul.wide.s32 	%rd17, %r69, 4;
	add.s64 	%rd18, %rd1, %rd17;
	ld.global.f32 	%f91, [%rd18];
	add.f32 	%f197, %f197, %f91;
	add.s32 	%r69, %r69, 1;
	add.s32 	%r68, %r68, 1;
	setp.ne.s32 	%p12, %r68, 0;
	@%p12 bra 	$L__BB10_13;
$L__BB10_14:
	setp.lt.s32 	%p13, %r51, 1;
	cvt.rn.f32.s32 	%f14, %r51;
	div.rn.f32 	%f15, %f197, %f14;
	mov.f32 	%f206, 0f00000000;
	@%p13 bra 	$L__BB10_27;
	mad.lo.s32 	%r58, %r50, %r1, %r2;
	mul.lo.s32 	%r24, %r58, %r51;
	and.b32  	%r25, %r51, 15;
	setp.lt.u32 	%p14, %r51, 16;
	mov.f32 	%f206, 0f00000000;
	mov.b32 	%r73, 0;
	@%p14 bra 	$L__BB10_18;
	and.b32  	%r73, %r51, 2147483632;
	neg.s32 	%r71, %r73;
	add.s64 	%rd3, %rd1, 32;
	mov.f32 	%f206, 0f00000000;
	mov.u32 	%r70, %r24;
$L__BB10_17:
	.pragma "nounroll";
	mul.wide.s32 	%rd19, %r70, 4;
	add.s64 	%rd20, %rd3, %rd19;
	ld.global.f32 	%f96, [%rd20+-32];
	sub.f32 	%f97, %f96, %f15;
	fma.rn.f32 	%f98, %f97, %f97, %f206;
	ld.global.f32 	%f99, [%rd20+-28];
	sub.f32 	%f100, %f99, %f15;
	fma.rn.f32 	%f101, %f100, %f100, %f98;
	ld.global.f32 	%f102, [%rd20+-24];
	sub.f32 	%f103, %f102, %f15;
	fma.rn.f32 	%f104, %f103, %f103, %f101;
	ld.global.f32 	%f105, [%rd20+-20];
	sub.f32 	%f106, %f105, %f15;
	fma.rn.f32 	%f107, %f106, %f106, %f104;
	ld.global.f32 	%f108, [%rd20+-16];
	sub.f32 	%f109, %f108, %f15;
	fma.rn.f32 	%f110, %f109, %f109, %f107;
	ld.global.f32 	%f111, [%rd20+-12];
	sub.f32 	%f112, %f111, %f15;
	fma.rn.f32 	%f113, %f112, %f112, %f110;
	ld.global.f32 	%f114, [%rd20+-8];
	sub.f32 	%f115, %f114, %f15;
	fma.rn.f32 	%f116, %f115, %f115, %f113;
	ld.global.f32 	%f117, [%rd20+-4];
	sub.f32 	%f118, %f117, %f15;
	fma.rn.f32 	%f119, %f118, %f118, %f116;
	ld.global.f32 	%f120, [%rd20];
	sub.f32 	%f121, %f120, %f15;
	fma.rn.f32 	%f122, %f121, %f121, %f119;
	ld.global.f32 	%f123, [%rd20+4];
	sub.f32 	%f124, %f123, %f15;
	fma.rn.f32 	%f125, %f124, %f124, %f122;
	ld.global.f32 	%f126, [%rd20+8];
	sub.f32 	%f127, %f126, %f15;
	fma.rn.f32 	%f128, %f127, %f127, %f125;
	ld.global.f32 	%f129, [%rd20+12];
	sub.f32 	%f130, %f129, %f15;
	fma.rn.f32 	%f131, %f130, %f130, %f128;
	ld.global.f32 	%f132, [%rd20+16];
	sub.f32 	%f133, %f132, %f15;
	fma.rn.f32 	%f134, %f133, %f133, %f131;
	ld.global.f32 	%f135, [%rd20+20];
	sub.f32 	%f136, %f135, %f15;
	fma.rn.f32 	%f137, %f136, %f136, %f134;
	ld.global.f32 	%f138, [%rd20+24];
	sub.f32 	%f139, %f138, %f15;
	fma.rn.f32 	%f140, %f139, %f139, %f137;
	ld.global.f32 	%f141, [%rd20+28];
	sub.f32 	%f142, %f141, %f15;
	fma.rn.f32 	%f206, %f142, %f142, %f140;
	add.s32 	%r71, %r71, 16;
	add.s32 	%r70, %r70, 16;
	setp.ne.s32 	%p15, %r71, 0;
	@%p15 bra 	$L__BB10_17;
$L__BB10_18:
	setp.eq.s32 	%p16, %r25, 0;
	@%p16 bra 	$L__BB10_27;
	and.b32  	%r33, %r51, 7;
	setp.lt.u32 	%p17, %r25, 8;
	@%p17 bra 	$L__BB10_21;
	add.s32 	%r59, %r73, %r24;
	mul.wide.s32 	%rd21, %r59, 4;
	add.s64 	%rd22, %rd1, %rd21;
	ld.global.f32 	%f144, [%rd22];
	sub.f32 	%f145, %f144, %f15;
	fma.rn.f32 	%f146, %f145, %f145, %f206;
	ld.global.f32 	%f147, [%rd22+4];
	sub.f32 	%f148, %f147, %f15;
	fma.rn.f32 	%f149, %f148, %f148, %f146;
	ld.global.f32 	%f150, [%rd22+8];
	sub.f32 	%f151, %f150, %f15;
	fma.rn.f32 	%f152, %f151, %f151, %f149;
	ld.global.f32 	%f153, [%rd22+12];
	sub.f32 	%f154, %f153, %f15;
	fma.rn.f32 	%f155, %f154, %f154, %f152;
	ld.global.f32 	%f156, [%rd22+16];
	sub.f32 	%f157, %f156, %f15;
	fma.rn.f32 	%f158, %f157, %f157, %f155;
	ld.global.f32 	%f159, [%rd22+20];
	sub.f32 	%f160, %f159, %f15;
	fma.rn.f32 	%f161, %f160, %f160, %f158;
	ld.global.f32 	%f162, [%rd22+24];
	sub.f32 	%f163, %f162, %f15;
	fma.rn.f32 	%f164, %f163, %f163, %f161;
	ld.global.f32 	%f165, [%rd22+28];
	sub.f32 	%f166, %f165, %f15;
	fma.rn.f32 	%f206, %f166, %f166, %f164;
	add.s32 	%r73, %r73, 8;
$L__BB10_21:
	setp.eq.s32 	%p18, %r33, 0;
	@%p18 bra 	$L__BB10_27;
	and.b32  	%r36, %r51, 3;
	setp.lt.u32 	%p19, %r33, 4;
	@%p19 bra 	$L__BB10_24;
	add.s32 	%r60, %r73, %r24;
	mul.wide.s32 	%rd23, %r60, 4;
	add.s64 	%rd24, %rd1, %rd23;
	ld.global.f32 	%f168, [%rd24];
	sub.f32 	%f169, %f168, %f15;
	fma.rn.f32 	%f170, %f169, %f169, %f206;
	ld.global.f32 	%f171, [%rd24+4];
	sub.f32 	%f172, %f171, %f15;
	fma.rn.f32 	%f173, %f172, %f172, %f170;
	ld.global.f32 	%f174, [%rd24+8];
	sub.f32 	%f175, %f174, %f15;
	fma.rn.f32 	%f176, %f175, %f175, %f173;
	ld.global.f32 	%f177, [%rd24+12];
	sub.f32 	%f178, %f177, %f15;
	fma.rn.f32 	%f206, %f178, %f178, %f176;
	add.s32 	%r73, %r73, 4;
$L__BB10_24:
	setp.eq.s32 	%p20, %r36, 0;
	@%p20 bra 	$L__BB10_27;
	add.s32 	%r76, %r73, %r24;
	neg.s32 	%r75, %r36;
$L__BB10_26:
	.pragma "nounroll";
	mul.wide.s32 	%rd25, %r76, 4;
	add.s64 	%rd26, %rd1, %rd25;
	ld.global.f32 	%f179, [%rd26];
	sub.f32 	%f180, %f179, %f15;
	fma.rn.f32 	%f206, %f180, %f180, %f206;
	add.s32 	%r76, %r76, 1;
	add.s32 	%r75, %r75, 1;
	setp.ne.s32 	%p21, %r75, 0;
	@%p21 bra 	$L__BB10_26;
$L__BB10_27:
	div.rn.f32 	%f181, %f206, %f14;
	add.f32 	%f182, %f31, %f181;
	sqrt.rn.f32 	%f29, %f182;
	mov.u32 	%r77, %tid.x;
	setp.ge.s32 	%p22, %r77, %r51;
	@%p22 bra 	$L__BB10_30;
	mad.lo.s32 	%r61, %r50, %r1, %r2;
	mul.lo.s32 	%r46, %r61, %r51;
	mov.u32 	%r47, %ntid.x;
	cvta.to.global.u64 	%rd4, %rd7;
	cvta.to.global.u64 	%rd5, %rd8;
	cvta.to.global.u64 	%rd6, %rd9;
	rcp.rn.f32 	%f30, %f29;
$L__BB10_29:
	add.s32 	%r62, %r77, %r46;
	mul.wide.s32 	%rd27, %r62, 4;
	add.s64 	%rd28, %rd1, %rd27;
	ld.global.f32 	%f183, [%rd28];
	sub.f32 	%f184, %f183, %f15;
	mul.f32 	%f185, %f30, %f184;
	mul.wide.s32 	%rd29, %r77, 4;
	add.s64 	%rd30, %rd4, %rd29;
	ld.global.f32 	%f186, [%rd30];
	add.s64 	%rd31, %rd5, %rd29;
	ld.global.f32 	%f187, [%rd31];
	fma.rn.f32 	%f188, %f186, %f185, %f187;
	add.s64 	%rd32, %rd6, %rd27;
	st.global.f32 	[%rd32], %f188;
	add.s32 	%r77, %r77, %r47;
	setp.lt.s32 	%p23, %r77, %r51;
	@%p23 bra 	$L__BB10_29;
$L__BB10_30:
	ret;

}


// ===== COMPILED SASS (sm_100) =====

	.target	sm_100

	.elftype	@"ET_EXEC"


//--------------------- .note.nv.tkinfo           --------------------------
	.section	.note.nv.tkinfo,"",@"SHT_NOTE"
	.sectionflags	@"SHF_NOTE_NV_TKINFO"
	.tkinfo
        /*0018*/ 	.word	0x00000002
        /*0030*/ 	.string	""
        /*0030*/ 	.string	"ptxas"
        /*0030*/ 	.string	"Cuda compilation tools, release 13.0, V13.0.88"
        /*0030*/ 	.string	"Build cuda_13.0.r13.0/compiler.36424714_0"
        /*0030*/ 	.string	"-arch sm_100 -m 64 "



//--------------------- .note.nv.cuinfo           --------------------------
	.section	.note.nv.cuinfo,"",@"SHT_NOTE"
	.sectionflags	@"SHF_NOTE_NV_CUINFO"
        /*0018*/ 	.short	0x0002
        /*001a*/ 	.short	0x0064
        /*001c*/ 	.short	0x0082
	.zero		2


//--------------------- .nv.info                  --------------------------
	.section	.nv.info,"",@"SHT_CUDA_INFO"
	.align	4


	//----- nvinfo : EIATTR_REGCOUNT
	.align		4
        /*0000*/ 	.byte	0x04, 0x2f
        /*0002*/ 	.short	(.L_1 - .L_0)
	.align		4
.L_0:
        /*0004*/ 	.word	index@(_Z23reshape_for_mhsa_kernelPKfPfiiii)
        /*0008*/ 	.word	0x00000010


	//----- nvinfo : EIATTR_FRAME_SIZE
	.align		4
.L_1:
        /*000c*/ 	.byte	0x04, 0x11
        /*000e*/ 	.short	(.L_3 - .L_2)
	.align		4
.L_2:
        /*0010*/ 	.word	index@(_Z23reshape_for_mhsa_kernelPKfPfiiii)
        /*0014*/ 	.word	0x00000000


	//----- nvinfo : EIATTR_REGCOUNT
	.align		4
.L_3:
        /*0018*/ 	.byte	0x04, 0x2f
        /*001a*/ 	.short	(.L_5 - .L_4)
	.align		4
.L_4:
        /*001c*/ 	.word	index@(_Z13scores_kernelPKfS0_Pfiiii)
        /*0020*/ 	.word	0x00000020


	//----- nvinfo : EIATTR_FRAME_SIZE
	.align		4
.L_5:
        /*0024*/ 	.byte	0x04, 0x11
        /*0026*/ 	.short	(.L_7 - .L_6)
	.align		4
.L_6:
        /*0028*/ 	.word	index@($__internal_5_$__cuda_sm3x_div_rn_noftz_f32_slowpath)
        /*002c*/ 	.word	0x00000000


	//----- nvinfo : EIATTR_FRAME_SIZE
	.align		4
.L_7:
        /*0030*/ 	.byte	0x04, 0x11
        /*0032*/ 	.short	(.L_9 - .L_8)
	.align		4
.L_8:
        /*0034*/ 	.word	index@($__internal_4_$__cuda_sm20_sqrt_rn_f32_slowpath)
        /*0038*/ 	.word	0x00000000


	//----- nvinfo : EIATTR_FRAME_SIZE
	.align		4
.L_9:
        /*003c*/ 	.byte	0x04, 0x11
        /*003e*/ 	.short	(.L_11 - .L_10)
	.align		4
.L_10:
        /*0040*/ 	.word	index@(_Z13scores_kernelPKfS0_Pfiiii)
        /*0044*/ 	.word	0x00000000


	//----- nvinfo : EIATTR_REGCOUNT
	.align		4
.L_11:
        /*0048*/ 	.byte	0x04, 0x2f
        /*004a*/ 	.short	(.L_13 - .L_12)
	.align		4
.L_12:
        /*004c*/ 	.word	index@(_Z18attn_matmul_kernelPKfS0_Pfiiii)
        /*0050*/ 	.word	0x00000020


	//----- nvinfo : EIATTR_FRAME_SIZE
	.align		4
.L_13:
        /*0054*/ 	.byte	0x04, 0x11
        /*0056*/ 	.short	(.L_15 - .L_14)
	.align		4
.L_14:
        /*0058*/ 	.word	index@(_Z18attn_matmul_kernelPKfS0_Pfiiii)
        /*005c*/ 	.word	0x00000000


	//----- nvinfo : EIATTR_REGCOUNT
	.align		4
.L_15:
        /*0060*/ 	.byte	0x04, 0x2f
        /*0062*/ 	.short	(.L_17 - .L_16)
	.align		4
.L_16:
        /*0064*/ 	.word	index@(_Z11mask_kernelPfiii)
        /*0068*/ 	.word	0x0000000e


	//----- nvinfo : EIATTR_FRAME_SIZE
	.align		4
.L_17:
        /*006c*/ 	.byte	0x04, 0x11
        /*006e*/ 	.short	(.L_19 - .L_18)
	.align		4
.L_18:
        /*0070*/ 	.word	index@(_Z11mask_kernelPfiii)
        /*0074*/ 	.word	0x00000000


	//----- nvinfo : EIATTR_REGCOUNT
	.align		4
.L_19:
        /*0078*/ 	.byte	0x04, 0x2f
        /*007a*/ 	.short	(.L_21 - .L_20)
	.align		4
.L_20:
        /*007c*/ 	.word	index@(_Z14softmax_kernelPKfPfiii)
        /*0080*/ 	.word	0x0000001d


	//----- nvinfo : EIATTR_FRAME_SIZE
	.align		4
.L_21:
        /*0084*/ 	.byte	0x04, 0x11
        /*0086*/ 	.short	(.L_23 - .L_22)
	.align		4
.L_22:
        /*0088*/ 	.word	index@($__internal_3_$__cuda_sm3x_div_rn_noftz_f32_slowpath)
        /*008c*/ 	.word	0x00000000


	//----- nvinfo : EIATTR_FRAME_SIZE
	.align		4
.L_23:
        /*0090*/ 	.byte	0x04, 0x11
        /*0092*/ 	.short	(.L_25 - .L_24)
	.align		4
.L_24:
        /*0094*/ 	.word	index@(_Z14softmax_kernelPKfPfiii)
        /*0098*/ 	.word	0x00000000


	//----- nvinfo : EIATTR_REGCOUNT
	.align		4
.L_25:
        /*009c*/ 	.byte	0x04, 0x2f
        /*009e*/ 	.short	(.L_27 - .L_26)
	.align		4
.L_26:
        /*00a0*/ 	.word	index@(_Z19concat_heads_kernelPKfPfiiii)
        /*00a4*/ 	.word	0x00000010


	//----- nvinfo : EIATTR_FRAME_SIZE
	.align		4
.L_27:
        /*00a8*/ 	.byte	0x04, 0x11
        /*00aa*/ 	.short	(.L_29 - .L_28)
	.align		4
.L_28:
        /*00ac*/ 	.word	index@(_Z19concat_heads_kernelPKfPfiiii)
        /*00b0*/ 	.word	0x00000000


	//----- nvinfo : EIATTR_REGCOUNT
	.align		4
.L_29:
        /*00b4*/ 	.byte	0x04, 0x2f
        /*00b6*/ 	.short	(.L_31 - .L_30)
	.align		4
.L_30:
        /*00b8*/ 	.word	index@(_Z13linear_kernelPKfS0_Pfiii)
        /*00bc*/ 	.word	0x00000020


	//----- nvinfo : EIATTR_FRAME_SIZE
	.align		4
.L_31:
        /*00c0*/ 	.byte	0x04, 0x11
        /*00c2*/ 	.short	(.L_33 - .L_32)
	.align		4
.L_32:
        /*00c4*/ 	.word	index@(_Z13linear_kernelPKfS0_Pfiii)
        /*00c8*/ 	.word	0x00000000


	//----- nvinfo : EIATTR_REGCOUNT
	.align		4
.L_33:
        /*00cc*/ 	.byte	0x04, 0x2f
        /*00ce*/ 	.short	(.L_35 - .L_34)
	.align		4
.L_34:
        /*00d0*/ 	.word	index@(_Z18linear_bias_kernelPKfS0_S0_Pfiiii)
        /*00d4*/ 	.word	0x0000001e


	//----- nvinfo : EIATTR_FRAME_SIZE
	.align		4
.L_35:
        /*00d8*/ 	.byte	0x04, 0x11
        /*00da*/ 	.short	(.L_37 - .L_36)
	.align		4
.L_36:
        /*00dc*/ 	.word	index@(_Z18linear_bias_kernelPKfS0_S0_Pfiiii)
        /*00e0*/ 	.word	0x00000000


	//----- nvinfo : EIATTR_REGCOUNT
	.align		4
.L_37:
        /*00e4*/ 	.byte	0x04, 0x2f
        /*00e6*/ 	.short	(.L_39 - .L_38)
	.align		4
.L_38:
        /*00e8*/ 	.word	index@(_Z11gelu_kernelPKfPfiii)
        /*00ec*/ 	.word	0x0000000e


	//----- nvinfo : EIATTR_FRAME_SIZE
	.align		4
.L_39:
        /*00f0*/ 	.byte	0x04, 0x11
        /*00f2*/ 	.short	(.L_41 - .L_40)
	.align		4
.L_40:
        /*00f4*/ 	.word	index@(_Z11gelu_kernelPKfPfiii)
        /*00f8*/ 	.word	0x00000000


	//----- nvinfo : EIATTR_REGCOUNT
	.align		4
.L_41:
        /*00fc*/ 	.byte	0x04, 0x2f
        /*00fe*/ 	.short	(.L_43 - .L_42)
	.align		4
.L_42:
        /*0100*/ 	.word	index@(_Z10add_kernelPKfS0_Pfi)
        /*0104*/ 	.word	0x0000000c


	//----- nvinfo : EIATTR_FRAME_SIZE
	.align		4
.L_43:
        /*0108*/ 	.byte	0x04, 0x11
        /*010a*/ 	.short	(.L_45 - .L_44)
	.align		4
.L_44:
        /*010c*/ 	.word	index@(_Z10add_kernelPKfS0_Pfi)
        /*0110*/ 	.word	0x00000000


	//----- nvinfo : EIATTR_REGCOUNT
	.align		4
.L_45:
        /*0114*/ 	.byte	0x04, 0x2f
        /*0116*/ 	.short	(.L_47 - .L_46)
	.align		4
.L_46:
        /*0118*/ 	.word	index@(_Z16layernorm_kernelPKfS0_S0_Pfiiif)
        /*011c*/ 	.word	0x00000020


	//----- nvinfo : EIATTR_FRAME_SIZE
	.align		4
.L_47:
        /*0120*/ 	.byte	0x04, 0x11
        /*0122*/ 	.short	(.L_49 - .L_48)
	.align		4
.L_48:
        /*0124*/ 	.word	index@($__internal_2_$__cuda_sm3x_div_rn_noftz_f32_slowpath)
        /*0128*/ 	.word	0x00000000


	//----- nvinfo : EIATTR_FRAME_SIZE
	.align		4
.L_49:
        /*012c*/ 	.byte	0x04, 0x11
        /*012e*/ 	.short	(.L_51 - .L_50)
	.align		4
.L_50:
        /*0130*/ 	.word	index@($__internal_1_$__cuda_sm20_sqrt_rn_f32_slowpath)
        /*0134*/ 	.word	0x00000000


	//----- nvinfo : EIATTR_FRAME_SIZE
	.align		4
.L_51:
        /*0138*/ 	.byte	0x04, 0x11
        /*013a*/ 	.short	(.L_53 - .L_52)
	.align		4
.L_52:
        /*013c*/ 	.word	index@($__internal_0_$__cuda_sm20_rcp_rn_f32_slowpath)
        /*0140*/ 	.word	0x00000000


	//----- nvinfo : EIATTR_FRAME_SIZE
	.align		4
.L_53:
        /*0144*/ 	.byte	0x04, 0x11
        /*0146*/ 	.short	(.L_55 - .L_54)
	.align		4
.L_54:
        /*0148*/ 	.word	index@(_Z16layernorm_kernelPKfS0_S0_Pfiiif)
        /*014c*/ 	.word	0x00000000


	//----- nvinfo : EIATTR_MIN_STACK_SIZE
	.align		4
.L_55:
        /*0150*/ 	.byte	0x04, 0x12
        /*0152*/ 	.short	(.L_57 - .L_56)
	.align		4
.L_56:
        /*0154*/ 	.word	index@(_Z16layernorm_kernelPKfS0_S0_Pfiiif)
        /*0158*/ 	.word	0x00000000


	//----- nvinfo : EIATTR_MIN_STACK_SIZE
	.align		4
.L_57:
        /*015c*/ 	.byte	0x04, 0x12
        /*015e*/ 	.short	(.L_59 - .L_58)
	.align		4
.L_58:
        /*0160*/ 	.word	index@(_Z10add_kernelPKfS0_Pfi)
        /*0164*/ 	.word	0x00000000


	//----- nvinfo : EIATTR_MIN_STACK_SIZE
	.align		4
.L_59:
        /*0168*/ 	.byte	0x04, 0x12
        /*016a*/ 	.short	(.L_61 - .L_60)
	.align		4
.L_60:
        /*016c*/ 	.word	index@(_Z11gelu_kernelPKfPfiii)
        /*0170*/ 	.word	0x00000000


	//----- nvinfo : EIATTR_MIN_STACK_SIZE
	.align		4
.L_61:
        /*0174*/ 	.byte	0x04, 0x12
        /*0176*/ 	.short	(.L_63 - .L_62)
	.align		4
.L_62:
        /*0178*/ 	.word	index@(_Z18linear_bias_kernelPKfS0_S0_Pfiiii)
        /*017c*/ 	.word	0x00000000


	//----- nvinfo : EIATTR_MIN_STACK_SIZE
	.align		4
.L_63:
        /*0180*/ 	.byte	0x04, 0x12
        /*0182*/ 	.short	(.L_65 - .L_64)
	.align		4
.L_64:
        /*0184*/ 	.word	index@(_Z13linear_kernelPKfS0_Pfiii)
        /*0188*/ 	.word	0x00000000


	//----- nvinfo : EIATTR_MIN_STACK_SIZE
	.align		4
.L_65:
        /*018c*/ 	.byte	0x04, 0x12
        /*018e*/ 	.short	(.L_67 - .L_66)
	.align		4
.L_66:
        /*0190*/ 	.word	index@(_Z19concat_heads_kernelPKfPfiiii)
        /*0194*/ 	.word	0x00000000


	//----- nvinfo : EIATTR_MIN_STACK_SIZE
	.align		4
.L_67:
        /*0198*/ 	.byte	0x04, 0x12
        /*019a*/ 	.short	(.L_69 - .L_68)
	.align		4
.L_68:
        /*019c*/ 	.word	index@(_Z14softmax_kernelPKfPfiii)
        /*01a0*/ 	.word	0x00000000


	//----- nvinfo : EIATTR_MIN_STACK_SIZE
	.align		4
.L_69:
        /*01a4*/ 	.byte	0x04, 0x12
        /*01a6*/ 	.short	(.L_71 - .L_70)
	.align		4
.L_70:
        /*01a8*/ 	.word	index@(_Z11mask_kernelPfiii)
        /*01ac*/ 	.word	0x00000000


	//----- nvinfo : EIATTR_MIN_STACK_SIZE
	.align		4
.L_71:
        /*01b0*/ 	.byte	0x04, 0x12
        /*01b2*/ 	.short	(.L_73 - .L_72)
	.align		4
.L_72:
        /*01b4*/ 	.word	index@(_Z18attn_matmul_kernelPKfS0_Pfiiii)
        /*01b8*/ 	.word	0x00000000


	//----- nvinfo : EIATTR_MIN_STACK_SIZE
	.align		4
.L_73:
        /*01bc*/ 	.byte	0x04, 0x12
        /*01be*/ 	.short	(.L_75 - .L_74)
	.align		4
.L_74:
        /*01c0*/ 	.word	index@(_Z13scores_kernelPKfS0_Pfiiii)
        /*01c4*/ 	.word	0x00000000


	//----- nvinfo : EIATTR_MIN_STACK_SIZE
	.align		4
.L_75:
        /*01c8*/ 	.byte	0x04, 0x12
        /*01ca*/ 	.short	(.L_77 - .L_76)
	.align		4
.L_76:
        /*01cc*/ 	.word	index@(_Z23reshape_for_mhsa_kernelPKfPfiiii)
        /*01d0*/ 	.word	0x00000000
.L_77:


//--------------------- .nv.compat                --------------------------
	.section	.nv.compat,"",@"SHT_CUDA_COMPAT_INFO"
	.align	4
        /*0000*/ 	.byte	0x02, 0x09, 0x00, 0x00, 0x02, 0x02, 0x01, 0x00, 0x02, 0x05, 0x05, 0x00, 0x03, 0x07, 0x01, 0x01
        /*0010*/ 	.byte	0x02, 0x03, 0x00, 0x00, 0x02, 0x06, 0x01, 0x00, 0x04, 0x0b, 0x08, 0x00, 0x01, 0x00, 0x00, 0x00
        /*0020*/ 	.byte	0x00, 0x00, 0x00, 0x00


//--------------------- .nv.info._Z16layernorm_kernelPKfS0_S0_Pfiiif --------------------------
	.section	.nv.info._Z16layernorm_kernelPKfS0_S0_Pfiiif,"",@"SHT_CUDA_INFO"
	.sectionflags	@""
	.align	4


	//----- nvinfo : EIATTR_CUDA_API_VERSION
	.align		4
        /*0000*/ 	.byte	0x04, 0x37
        /*0002*/ 	.short	(.L_79 - .L_78)
.L_78:
        /*0004*/ 	.word	0x00000082


	//----- nvinfo : EIATTR_KPARAM_INFO
	.align		4
.L_79:
        /*0008*/ 	.byte	0x04, 0x17
        /*000a*/ 	.short	(.L_81 - .L_80)
.L_80:
        /*000c*/ 	.word	0x00000000
        /*0010*/ 	.short	0x0007
        /*0012*/ 	.short	0x002c
        /*0014*/ 	.byte	0x00, 0xf0, 0x11, 0x00


	//----- nvinfo : EIATTR_KPARAM_INFO
	.align		4
.L_81:
        /*0018*/ 	.byte	0x04, 0x17
        /*001a*/ 	.short	(.L_83 - .L_82)
.L_82:
        /*001c*/ 	.word	0x00000000
        /*0020*/ 	.short	0x0006
        /*0022*/ 	.short	0x0028
        /*0024*/ 	.byte	0x00, 0xf0, 0x11, 0x00


	//----- nvinfo : EIATTR_KPARAM_INFO
	.align		4
.L_83:
        /*0028*/ 	.byte	0x04, 0x17
        /*002a*/ 	.short	(.L_85 - .L_84)
.L_84:
        /*002c*/ 	.word	0x00000000
        /*0030*/ 	.short	0x0005
        /*0032*/ 	.short	0x0024
        /*0034*/ 	.byte	0x00, 0xf0, 0x11, 0x00


	//----- nvinfo : EIATTR_KPARAM_INFO
	.align		4
.L_85:
        /*0038*/ 	.byte	0x04, 0x17
        /*003a*/ 	.short	(.L_87 - .L_86)
.L_86:
        /*003c*/ 	.word	0x00000000
        /*0040*/ 	.short	0x0004
        /*0042*/ 	.short	0x0020
        /*0044*/ 	.byte	0x00, 0xf0, 0x11, 0x00


	//----- nvinfo : EIATTR_KPARAM_INFO
	.align		4
.L_87:
        /*0048*/ 	.byte	0x04, 0x17
        /*004a*/ 	.short	(.L_89 - .L_88)
.L_88:
        /*004c*/ 	.word	0x00000000
        /*0050*/ 	.short	0x0003
        /*0052*/ 	.short	0x0018
        /*0054*/ 	.byte	0x00, 0xf5, 0x21, 0x00


	//----- nvinfo : EIATTR_KPARAM_INFO
	.align		4
.L_89:
        /*0058*/ 	.byte	0x04, 0x17
        /*005a*/ 	.short	(.L_91 - .L_90)
.L_90:
        /*005c*/ 	.word	0x00000000
        /*0060*/ 	.short	0x0002
        /*0062*/ 	.short	0x0010
        /*0064*/ 	.byte	0x00, 0xf5, 0x21, 0x00


	//----- nvinfo : EIATTR_KPARAM_INFO
	.align		4
.L_91:
        /*0068*/ 	.byte	0x04, 0x17
        /*006a*/ 	.short	(.L_93 - .L_92)
.L_92:
        /*006c*/ 	.word	0x00000000
        /*0070*/ 	.short	0x0001
        /*0072*/ 	.short	0x0008
        /*0074*/ 	.byte	0x00, 0xf5, 0x21, 0x00


	//----- nvinfo : EIATTR_KPARAM_INFO
	.align		4
.L_93:
        /*0078*/ 	.byte	0x04, 0x17
        /*007a*/ 	.short	(.L_95 - .L_94)
.L_94:
        /*007c*/ 	.word	0x00000000
        /*0080*/ 	.short	0x0000
        /*0082*/ 	.short	0x0000
        /*0084*/ 	.byte	0x00, 0xf5, 0x21, 0x00


	//----- nvinfo : EIATTR_SPARSE_MMA_MASK
	.align		4
.L_95:
        /*0088*/ 	.byte	0x03, 0x50
        /*008a*/ 	.short	0x0000


	//----- nvinfo : EIATTR_MAXREG_COUNT
	.align		4
        /*008c*/ 	.byte	0x03, 0x1b
        /*008e*/ 	.short	0x00ff


	//----- nvinfo : EIATTR_MERCURY_ISA_VERSION
	.align		4
        /*0090*/ 	.byte	0x03, 0x5f
        /*0092*/ 	.short	0x0101


	//----- nvinfo : EIATTR_VRC_CTA_INIT_COUNT
	.align		4
        /*0094*/ 	.byte	0x02, 0x4a
	.zero		1
	.zero		1


	//----- nvinfo : EIATTR_EXIT_INSTR_OFFSETS
	.align		4
        /*0098*/ 	.byte	0x04, 0x1c
        /*009a*/ 	.short	(.L_97 - .L_96)


	//   ....[0]....
.L_96:
        /*009c*/ 	.word	0x00000060


	//   ....[1]....
        /*00a0*/ 	.word	0x000012c0


	//   ....[2]....
        /*00a4*/ 	.word	0x00001500


	//----- nvinfo : EIATTR_CRS_STACK_SIZE
	.align		4
.L_97:
        /*00a8*/ 	.byte	0x04, 0x1e
        /*00aa*/ 	.short	(.L_99 - .L_98)
.L_98:
        /*00ac*/ 	.word	0x00000000


	//----- nvinfo : EIATTR_CBANK_PARAM_SIZE
	.align		4
.L_99:
        /*00b0*/ 	.byte	0x03, 0x19
        /*00b2*/ 	.short	0x0030


	//----- nvinfo : EIATTR_PARAM_CBANK
	.align		4
        /*00b4*/ 	.byte	0x04, 0x0a
        /*00b6*/ 	.short	(.L_101 - .L_100)
	.align		4
.L_100:
        /*00b8*/ 	.word	index@(.nv.constant0._Z16layernorm_kernelPKfS0_S0_Pfiiif)
        /*00bc*/ 	.short	0x0380
        /*00be*/ 	.short	0x0030


	//----- nvinfo : EIATTR_SW_WAR
	.align		4
.L_101:
        /*00c0*/ 	.byte	0x04, 0x36
        /*00c2*/ 	.short	(.L_103 - .L_102)
.L_102:
        /*00c4*/ 	.word	0x00000008
.L_103:


//--------------------- .nv.info._Z10add_kernelPKfS0_Pfi --------------------------
	.section	.nv.info._Z10add_kernelPKfS0_Pfi,"",@"SHT_CUDA_INFO"
	.sectionflags	@""
	.align	4


	//----- nvinfo : EIATTR_CUDA_API_VERSION
	.align		4
        /*0000*/ 	.byte	0x04, 0x37
        /*0002*/ 	.short	(.L_105 - .L_104)
.L_104:
        /*0004*/ 	.word	0x00000082


	//----- nvinfo : EIATTR_KPARAM_INFO
	.align		4
.L_105:
        /*0008*/ 	.byte	0x04, 0x17
        /*000a*/ 	.short	(.L_107 - .L_106)
.L_106:
        /*000c*/ 	.word	0x00000000
        /*0010*/ 	.short	0x0003
        /*0012*/ 	.short	0x0018
        /*0014*/ 	.byte	0x00, 0xf0, 0x11, 0x00


	//----- nvinfo : EIATTR_KPARAM_INFO
	.align		4
.L_107:
        /*0018*/ 	.byte	0x04, 0x17
        /*001a*/ 	.short	(.L_109 - .L_108)
.L_108:
        /*001c*/ 	.word	0x00000000
        /*0020*/ 	.short	0x0002
        /*0022*/ 	.short	0x0010
        /*0024*/ 	.byte	0x00, 0xf5, 0x21, 0x00


	//----- nvinfo : EIATTR_KPARAM_INFO
	.align		4
.L_109:
        /*0028*/ 	.byte	0x04, 0x17
        /*002a*/ 	.short	(.L_111 - .L_110)
.L_110:
        /*002c*/ 	.word	0x00000000
        /*0030*/ 	.short	0x0001
        /*0032*/ 	.short	0x0008
        /*0034*/ 	.byte	0x00, 0xf5, 0x21, 0x00


	//----- nvinfo : EIATTR_KPARAM_INFO
	.align		4
.L_111:
        /*0038*/ 	.byte	0x04, 0x17
        /*003a*/ 	.short	(.L_113 - .L_112)
.L_112:
        /*003c*/ 	.word	0x00000000
        /*0040*/ 	.short	0x0000
        /*0042*/ 	.short	0x0000
        /*0044*/ 	.byte	0x00, 0xf5, 0x21, 0x00


	//----- nvinfo : EIATTR_SPARSE_MMA_MASK
	.align		4
.L_113:
        /*0048*/ 	.byte	0x03, 0x50
        /*004a*/ 	.short	0x0000


	//----- nvinfo : EIATTR_MAXREG_COUNT
	.align		4
        /*004c*/ 	.byte	0x03, 0x1b
        /*004e*/ 	.short	0x00ff


	//----- nvinfo : EIATTR_MERCURY_ISA_VERSION
	.align		4
        /*0050*/ 	.byte	0x03, 0x5f
        /*0052*/ 	.short	0x0101


	//----- nvinfo : EIATTR_VRC_CTA_INIT_COUNT
	.align		4
        /*0054*/ 	.byte	0x02, 0x4a
	.zero		1
	.zero		1


	//----- nvinfo : EIATTR_EXIT_INSTR_OFFSETS
	.align		4
        /*0058*/ 	.byte	0x04, 0x1c
        /*005a*/ 	.short	(.L_115 - .L_114)


	//   ....[0]....
.L_114:
        /*005c*/ 	.word	0x00000070


	//   ....[1]....
        /*0060*/ 	.word	0x00000130


	//----- nvinfo : EIATTR_CBANK_PARAM_SIZE
	.align		4
.L_115:
        /*0064*/ 	.byte	0x03, 0x19
        /*0066*/ 	.short	0x001c


	//----- nvinfo : EIATTR_PARAM_CBANK
	.align		4
        /*0068*/ 	.byte	0x04, 0x0a
        /*006a*/ 	.short	(.L_117 - .L_116)
	.align		4
.L_116:
        /*006c*/ 	.word	index@(.nv.constant0._Z10add_kernelPKfS0_Pfi)
        /*0070*/ 	.short	0x0380
        /*0072*/ 	.short	0x001c


	//----- nvinfo : EIATTR_SW_WAR
	.align		4
.L_117:
        /*0074*/ 	.byte	0x04, 0x36
        /*0076*/ 	.short	(.L_119 - .L_118)
.L_118:
        /*0078*/ 	.word	0x00000008
.L_119:


//--------------------- .nv.info._Z11gelu_kernelPKfPfiii --------------------------
	.section	.nv.info._Z11gelu_kernelPKfPfiii,"",@"SHT_CUDA_INFO"
	.sectionflags	@""
	.align	4


	//----- nvinfo : EIATTR_CUDA_API_VERSION
	.align		4
        /*0000*/ 	.byte	0x04, 0x37
        /*0002*/ 	.short	(.L_121 - .L_120)
.L_120:
        /*0004*/ 	.word	0x00000082


	//----- nvinfo : EIATTR_KPARAM_INFO
	.align		4
.L_121:
        /*0008*/ 	.byte	0x04, 0x17
        /*000a*/ 	.short	(.L_123 - .L_122)
.L_122:
        /*000c*/ 	.word	0x00000000
        /*0010*/ 	.short	0x0004
        /*0012*/ 	.short	0x0018
        /*0014*/ 	.byte	0x00, 0xf0, 0x11, 0x00


	//----- nvinfo : EIATTR_KPARAM_INFO
	.align		4
.L_123:
        /*0018*/ 	.byte	0x04, 0x17
        /*001a*/ 	.short	(.L_125 - .L_124)
.L_124:
        /*001c*/ 	.word	0x00000000
        /*0020*/ 	.short	0x0003
        /*0022*/ 	.short	0x0014
        /*0024*/ 	.byte	0x00, 0xf0, 0x11, 0x00


	//----- nvinfo : EIATTR_KPARAM_INFO
	.align		4
.L_125:
        /*0028*/ 	.byte	0x04, 0x17
        /*002a*/ 	.short	(.L_127 - .L_126)
.L_126:
        /*002c*/ 	.word	0x00000000
        /*0030*/ 	.short	0x0002
        /*0032*/ 	.short	0x0010
        /*0034*/ 	.byte	0x00, 0xf0, 0x11, 0x00


	//----- nvinfo : EIATTR_KPARAM_INFO
	.align		4
.L_127:
        /*0038*/ 	.byte	0x04, 0x17
        /*003a*/ 	.short	(.L_129 - .L_128)
.L_128:
        /*003c*/ 	.word	0x00000000
        /*0040*/ 	.short	0x0001
        /*0042*/ 	.short	0x0008
        /*0044*/ 	.byte	0x00, 0xf5, 0x21, 0x00


	//----- nvinfo : EIATTR_KPARAM_INFO
	.align		4
.L_129:
        /*0048*/ 	.byte	0x04, 0x17
        /*004a*/ 	.short	(.L_131 - .L_130)
.L_130:
        /*004c*/ 	.word	0x00000000
        /*0050*/ 	.short	0x0000
        /*0052*/ 	.short	0x0000
        /*0054*/ 	.byte	0x00, 0xf5, 0x21, 0x00


	//----- nvinfo : EIATTR_SPARSE_MMA_MASK
	.align		4
.L_131:
        /*0058*/ 	.byte	0x03, 0x50
        /*005a*/ 	.short	0x0000


	//----- nvinfo : EIATTR_MAXREG_COUNT
	.align		4
        /*005c*/ 	.byte	0x03, 0x1b
        /*005e*/ 	.short	0x00ff


	//----- nvinfo : EIATTR_MERCURY_ISA_VERSION
	.align		4
        /*0060*/ 	.byte	0x03, 0x5f
        /*0062*/ 	.short	0x0101


	//----- nvinfo : EIATTR_VRC_CTA_INIT_COUNT
	.align		4
        /*0064*/ 	.byte	0x02, 0x4a
	.zero		1
	.zero		1


	//----- nvinfo : EIATTR_EXIT_INSTR_OFFSETS
	.align		4
        /*0068*/ 	.byte	0x04, 0x1c
        /*006a*/ 	.short	(.L_133 - .L_132)


	//   ....[0]....
.L_132:
        /*006c*/ 	.word	0x00000090


	//   ....[1]....
        /*0070*/ 	.word	0x000002b0


	//----- nvinfo : EIATTR_CBANK_PARAM_SIZE
	.align		4
.L_133:
        /*0074*/ 	.byte	0x03, 0x19
        /*0076*/ 	.short	0x001c


	//----- nvinfo : EIATTR_PARAM_CBANK
	.align		4
        /*0078*/ 	.byte	0x04, 0x0a
        /*007a*/ 	.short	(.L_135 - .L_134)
	.align		4
.L_134:
        /*007c*/ 	.word	index@(.nv.constant0._Z11gelu_kernelPKfPfiii)
        /*0080*/ 	.short	0x0380
        /*0082*/ 	.short	0x001c


	//----- nvinfo : EIATTR_SW_WAR
	.align		4
.L_135:
        /*0084*/ 	.byte	0x04, 0x36
        /*0086*/ 	.short	(.L_137 - .L_136)
.L_136:
        /*0088*/ 	.word	0x00000008
.L_137:


//--------------------- .nv.info._Z18linear_bias_kernelPKfS0_S0_Pfiiii --------------------------
	.section	.nv.info._Z18linear_bias_kernelPKfS0_S0_Pfiiii,"",@"SHT_CUDA_INFO"
	.sectionflags	@""
	.align	4


	//----- nvinfo : EIATTR_CUDA_API_VERSION
	.align		4
        /*0000*/ 	.byte	0x04, 0x37
        /*0002*/ 	.short	(.L_139 - .L_138)
.L_138:
        /*0004*/ 	.word	0x00000082


	//----- nvinfo : EIATTR_KPARAM_INFO
	.align		4
.L_139:
        /*0008*/ 	.byte	0x04, 0x17
        /*000a*/ 	.short	(.L_141 - .L_140)
.L_140:
        /*000c*/ 	.word	0x00000000
        /*0010*/ 	.short	0x0007
        /*0012*/ 	.short	0x002c
        /*0014*/ 	.byte	0x00, 0xf0, 0x11, 0x00


	//----- nvinfo : EIATTR_KPARAM_INFO
	.align		4
.L_141:
        /*0018*/ 	.byte	0x04, 0x17
        /*001a*/ 	.short	(.L_143 - .L_142)
.L_142:
        /*001c*/ 	.word	0x00000000
        /*0020*/ 	.short	0x0006
        /*0022*/ 	.short	0x0028
        /*0024*/ 	.byte	0x00, 0xf0, 0x11, 0x00


	//----- nvinfo : EIATTR_KPARAM_INFO
	.align		4
.L_143:
        /*0028*/ 	.byte	0x04, 0x17
        /*002a*/ 	.short	(.L_145 - .L_144)
.L_144:
        /*002c*/ 	.word	0x00000000
        /*0030*/ 	.short	0x0005
        /*0032*/ 	.short	0x0024
        /*0034*/ 	.byte	0x00, 0xf0, 0x11, 0x00


	//----- nvinfo : EIATTR_KPARAM_INFO
	.align		4
.L_145:
        /*0038*/ 	.byte	0x04, 0x17
        /*003a*/ 	.short	(.L_147 - .L_146)
.L_146:
        /*003c*/ 	.word	0x00000000
        /*0040*/ 	.short	0x0004
        /*0042*/ 	.short	0x0020
        /*0044*/ 	.byte	0x00, 0xf0, 0x11, 0x00


	//----- nvinfo : EIATTR_KPARAM_INFO
	.align		4
.L_147:
        /*0048*/ 	.byte	0x04, 0x17
        /*004a*/ 	.short	(.L_149 - .L_148)
.L_148:
        /*004c*/ 	.word	0x00000000
        /*0050*/ 	.short	0x0003
        /*0052*/ 	.short	0x0018
        /*0054*/ 	.byte	0x00, 0xf5, 0x21, 0x00


	//----- nvinfo : EIATTR_KPARAM_INFO
	.align		4
.L_149:
        /*0058*/ 	.byte	0x04, 0x17
        /*005a*/ 	.short	(.L_151 - .L_150)
.L_150:
        /*005c*/ 	.word	0x00000000
        /*0060*/ 	.short	0x0002
        /*0062*/ 	.short	0x0010
        /*0064*/ 	.byte	0x00, 0xf5, 0x21, 0x00


	//----- nvinfo : EIATTR_KPARAM_INFO
	.align		4
.L_151:
        /*0068*/ 	.byte	0x04, 0x17
        /*006a*/ 	.short	(.L_153 - .L_152)
.L_152:
        /*006c*/ 	.word	0x00000000
        /*0070*/ 	.short	0x0001
        /*0072*/ 	.short	0x0008
        /*0074*/ 	.byte	0x00, 0xf5, 0x21, 0x00


	//----- nvinfo : EIATTR_KPARAM_INFO
	.align		4
.L_153:
        /*0078*/ 	.byte	0x04, 0x17
        /*007a*/ 	.short	(.L_155 - .L_154)
.L_154:
        /*007c*/ 	.word	0x00000000
        /*0080*/ 	.short	0x0000
        /*0082*/ 	.short	0x0000
        /*0084*/ 	.byte	0x00, 0xf5, 0x21, 0x00


	//----- nvinfo : EIATTR_SPARSE_MMA_MASK
	.align		4
.L_155:
        /*0088*/ 	.byte	0x03, 0x50
        /*008a*/ 	.short	0x0000


	//----- nvinfo : EIATTR_MAXREG_COUNT
	.align		4
        /*008c*/ 	.byte	0x03, 0x1b
        /*008e*/ 	.short	0x00ff


	//----- nvinfo : EIATTR_MERCURY_ISA_VERSION
	.align		4
        /*0090*/ 	.byte	0x03, 0x5f
        /*0092*/ 	.short	0x0101


	//----- nvinfo : EIATTR_VRC_CTA_INIT_COUNT
	.align		4
        /*0094*/ 	.byte	0x02, 0x4a
	.zero		1
	.zero		1


	//----- nvinfo : EIATTR_EXIT_INSTR_OFFSETS
	.align		4
        /*0098*/ 	.byte	0x04, 0x1c
        /*009a*/ 	.short	(.L_157 - .L_156)


	//   ....[0]....
.L_156:
        /*009c*/ 	.word	0x00000090


	//   ....[1]....
        /*00a0*/ 	.word	0x00000bc0


	//----- nvinfo : EIATTR_CBANK_PARAM_SIZE
	.align		4
.L_157:
        /*00a4*/ 	.byte	0x03, 0x19
        /*00a6*/ 	.short	0x0030


	//----- nvinfo : EIATTR_PARAM_CBANK
	.align		4
        /*00a8*/ 	.byte	0x04, 0x0a
        /*00aa*/ 	.short	(.L_159 - .L_158)
	.align		4
.L_158:
        /*00ac*/ 	.word	index@(.nv.constant0._Z18linear_bias_kernelPKfS0_S0_Pfiiii)
        /*00b0*/ 	.short	0x0380
        /*00b2*/ 	.short	0x0030


	//----- nvinfo : EIATTR_SW_WAR
	.align		4
.L_159:
        /*00b4*/ 	.byte	0x04, 0x36
        /*00b6*/ 	.short	(.L_161 - .L_160)
.L_160:
        /*00b8*/ 	.word	0x00000008
.L_161:


//--------------------- .nv.info._Z13linear_kernelPKfS0_Pfiii --------------------------
	.section	.nv.info._Z13linear_kernelPKfS0_Pfiii,"",@"SHT_CUDA_INFO"
	.sectionflags	@""
	.align	4


	//----- nvinfo : EIATTR_CUDA_API_VERSION
	.align		4
        /*0000*/ 	.byte	0x04, 0x37
        /*0002*/ 	.short	(.L_163 - .L_162)
.L_162:
        /*0004*/ 	.word	0x00000082


	//----- nvinfo : EIATTR_KPARAM_INFO
	.align		4
.L_163:
        /*0008*/ 	.byte	0x04, 0x17
        /*000a*/ 	.short	(.L_165 - .L_164)
.L_164:
        /*000c*/ 	.word	0x00000000
        /*0010*/ 	.short	0x0005
        /*0012*/ 	.short	0x0020
        /*0014*/ 	.byte	0x00, 0xf0, 0x11, 0x00


	//----- nvinfo : EIATTR_KPARAM_INFO
	.align		4
.L_165:
        /*0018*/ 	.byte	0x04, 0x17
        /*001a*/ 	.short	(.L_167 - .L_166)
.L_166:
        /*001c*/ 	.word	0x00000000
        /*0020*/ 	.short	0x0004
        /*0022*/ 	.short	0x001c
        /*0024*/ 	.byte	0x00, 0xf0, 0x11, 0x00


	//----- nvinfo : EIATTR_KPARAM_INFO
	.align		4
.L_167:
        /*0028*/ 	.byte	0x04, 0x17
        /*002a*/ 	.short	(.L_169 - .L_168)
.L_168:
        /*002c*/ 	.word	0x00000000
        /*0030*/ 	.short	0x0003
        /*0032*/ 	.short	0x0018
        /*0034*/ 	.byte	0x00, 0xf0, 0x11, 0x00


	//----- nvinfo : EIATTR_KPARAM_INFO
	.align		4
.L_169:
        /*0038*/ 	.byte	0x04, 0x17
        /*003a*/ 	.short	(.L_171 - .L_170)
.L_170:
        /*003c*/ 	.word	0x00000000
        /*0040*/ 	.short	0x0002
        /*0042*/ 	.short	0x0010
        /*0044*/ 	.byte	0x00, 0xf5, 0x21, 0x00


	//----- nvinfo : EIATTR_KPARAM_INFO
	.align		4
.L_171:
        /*0048*/ 	.byte	0x04, 0x17
        /*004a*/ 	.short	(.L_173 - .L_172)
.L_172:
        /*004c*/ 	.word	0x00000000
        /*0050*/ 	.short	0x0001
        /*0052*/ 	.short	0x0008
        /*0054*/ 	.byte	0x00, 0xf5, 0x21, 0x00


	//----- nvinfo : EIATTR_KPARAM_INFO
	.align		4
.L_173:
        /*0058*/ 	.byte	0x04, 0x17
        /*005a*/ 	.short	(.L_175 - .L_174)
.L_174:
        /*005c*/ 	.word	0x00000000
        /*0060*/ 	.short	0x0000
        /*0062*/ 	.short	0x0000
        /*0064*/ 	.byte	0x00, 0xf5, 0x21, 0x00


	//----- nvinfo : EIATTR_SPARSE_MMA_MASK
	.align		4
.L_175:
        /*0068*/ 	.byte	0x03, 0x50
        /*006a*/ 	.short	0x0000


	//----- nvinfo : EIATTR_MAXREG_COUNT
	.align		4
        /*006c*/ 	.byte	0x03, 0x1b
        /*006e*/ 	.short	0x00ff


	//----- nvinfo : EIATTR_MERCURY_ISA_VERSION
	.align		4
        /*0070*/ 	.byte	0x03, 0x5f
        /*0072*/ 	.short	0x0101


	//----- nvinfo : EIATTR_VRC_CTA_INIT_COUNT
	.align		4
        /*0074*/ 	.byte	0x02, 0x4a
	.zero		1
	.zero		1


	//----- nvinfo : EIATTR_EXIT_INSTR_OFFSETS
	.align		4
        /*0078*/ 	.byte	0x04, 0x1c
        /*007a*/ 	.short	(.L_177 - .L_176)


	//   ....[0]....
.L_176:
        /*007c*/ 	.word	0x00000090


	//   ....[1]....
        /*0080*/ 	.word	0x00000aa0


	//----- nvinfo : EIATTR_CBANK_PARAM_SIZE
	.align		4
.L_177:
        /*0084*/ 	.byte	0x03, 0x19
        /*0086*/ 	.short	0x0024


	//----- nvinfo : EIATTR_PARAM_CBANK
	.align		4
        /*0088*/ 	.byte	0x04, 0x0a
        /*008a*/ 	.short	(.L_179 - .L_178)
	.align		4
.L_178:
        /*008c*/ 	.word	index@(.nv.constant0._Z13linear_kernelPKfS0_Pfiii)
        /*0090*/ 	.short	0x0380
        /*0092*/ 	.short	0x0024


	//----- nvinfo : EIATTR_SW_WAR
	.align		4
.L_179:
        /*0094*/ 	.byte	0x04, 0x36
        /*0096*/ 	.short	(.L_181 - .L_180)
.L_180:
        /*0098*/ 	.word	0x00000008
.L_181:


//--------------------- .nv.info._Z19concat_heads_kernelPKfPfiiii --------------------------
	.section	.nv.info._Z19concat_heads_kernelPKfPfiiii,"",@"SHT_CUDA_INFO"
	.sectionflags	@""
	.align	4


	//----- nvinfo : EIATTR_CUDA_API_VERSION
	.align		4
        /*0000*/ 	.byte	0x04, 0x37
        /*0002*/ 	.short	(.L_183 - .L_182)
.L_182:
        /*0004*/ 	.word	0x00000082


	//----- nvinfo : EIATTR_KPARAM_INFO
	.align		4
.L_183:
        /*0008*/ 	.byte	0x04, 0x17
        /*000a*/ 	.short	(.L_185 - .L_184)
.L_184:
        /*000c*/ 	.word	0x00000000
        /*0010*/ 	.short	0x0005
        /*0012*/ 	.short	0x001c
        /*0014*/ 	.byte	0x00, 0xf0, 0x11, 0x00


	//----- nvinfo : EIATTR_KPARAM_INFO
	.align		4
.L_185:
        /*0018*/ 	.byte	0x04, 0x17
        /*001a*/ 	.short	(.L_187 - .L_186)
.L_186:
        /*001c*/ 	.word	0x00000000
        /*0020*/ 	.short	0x0004
        /*0022*/ 	.short	0x0018
        /*0024*/ 	.byte	0x00, 0xf0, 0x11, 0x00


	//----- nvinfo : EIATTR_KPARAM_INFO
	.align		4
.L_187:
        /*0028*/ 	.byte	0x04, 0x17
        /*002a*/ 	.short	(.L_189 - .L_188)
.L_188:
        /*002c*/ 	.word	0x00000000
        /*0030*/ 	.short	0x0003
        /*0032*/ 	.short	0x0014
        /*0034*/ 	.byte	0x00, 0xf0, 0x11, 0x00


	//----- nvinfo : EIATTR_KPARAM_INFO
	.align		4
.L_189:
        /*0038*/ 	.byte	0x04, 0x17
        /*003a*/ 	.short	(.L_191 - .L_190)
.L_190:
        /*003c*/ 	.word	0x00000000
        /*0040*/ 	.short	0x0002
        /*0042*/ 	.short	0x0010
        /*0044*/ 	.byte	0x00, 0xf0, 0x11, 0x00


	//----- nvinfo : EIATTR_KPARAM_INFO
	.align		4
.L_191:
        /*0048*/ 	.byte	0x04, 0x17
        /*004a*/ 	.short	(.L_193 - .L_192)
.L_192:
        /*004c*/ 	.word	0x00000000
        /*0050*/ 	.short	0x0001
        /*0052*/ 	.short	0x0008
        /*0054*/ 	.byte	0x00, 0xf5, 0x21, 0x00


	//----- nvinfo : EIATTR_KPARAM_INFO
	.align		4
.L_193:
        /*0058*/ 	.byte	0x04, 0x17
        /*005a*/ 	.short	(.L_195 - .L_194)
.L_194:
        /*005c*/ 	.word	0x00000000
        /*0060*/ 	.short	0x0000
        /*0062*/ 	.short	0x0000
        /*0064*/ 	.byte	0x00, 0xf5, 0x21, 0x00


	//----- nvinfo : EIATTR_SPARSE_MMA_MASK
	.align		4
.L_195:
        /*0068*/ 	.byte	0x03, 0x50
        /*006a*/ 	.short	0x0000


	//----- nvinfo : EIATTR_MAXREG_COUNT
	.align		4
        /*006c*/ 	.byte	0x03, 0x1b
        /*006e*/ 	.short	0x00ff


	//----- nvinfo : EIATTR_MERCURY_ISA_VERSION
	.align		4
        /*0070*/ 	.byte	0x03, 0x5f
        /*0072*/ 	.short	0x0101


	//----- nvinfo : EIATTR_VRC_CTA_INIT_COUNT
	.align		4
        /*0074*/ 	.byte	0x02, 0x4a
	.zero		1
	.zero		1


	//----- nvinfo : EIATTR_EXIT_INSTR_OFFSETS
	.align		4
        /*0078*/ 	.byte	0x04, 0x1c
        /*007a*/ 	.short	(.L_197 - .L_196)


	//   ....[0]....
.L_196:
        /*007c*/ 	.word	0x000000a0


	//   ....[1]....
        /*0080*/ 	.word	0x00000310


	//----- nvinfo : EIATTR_CBANK_PARAM_SIZE
	.align		4
.L_197:
        /*0084*/ 	.byte	0x03, 0x19
        /*0086*/ 	.short	0x0020


	//----- nvinfo : EIATTR_PARAM_CBANK
	.align		4
        /*0088*/ 	.byte	0x04, 0x0a
        /*008a*/ 	.short	(.L_199 - .L_198)
	.align		4
.L_198:
        /*008c*/ 	.word	index@(.nv.constant0._Z19concat_heads_kernelPKfPfiiii)
        /*0090*/ 	.short	0x0380
        /*0092*/ 	.short	0x0020


	//----- nvinfo : EIATTR_SW_WAR
	.align		4
.L_199:
        /*0094*/ 	.byte	0x04, 0x36
        /*0096*/ 	.short	(.L_201 - .L_200)
.L_200:
        /*0098*/ 	.word	0x00000008
.L_201:


//--------------------- .nv.info._Z14softmax_kernelPKfPfiii --------------------------
	.section	.nv.info._Z14softmax_kernelPKfPfiii,"",@"SHT_CUDA_INFO"
	.sectionflags	@""
	.align	4


	//----- nvinfo : EIATTR_CUDA_API_VERSION
	.align		4
        /*0000*/ 	.byte	0x04, 0x37
        /*0002*/ 	.short	(.L_203 - .L_202)
.L_202:
        /*0004*/ 	.word	0x00000082


	//----- nvinfo : EIATTR_KPARAM_INFO
	.align		4
.L_203:
        /*0008*/ 	.byte	0x04, 0x17
        /*000a*/ 	.short	(.L_205 - .L_204)
.L_204:
        /*000c*/ 	.word	0x00000000
        /*0010*/ 	.short	0x0004
        /*0012*/ 	.short	0x0018
        /*0014*/ 	.byte	0x00, 0xf0, 0x11, 0x00


	//----- nvinfo : EIATTR_KPARAM_INFO
	.align		4
.L_205:
        /*0018*/ 	.byte	0x04, 0x17
        /*001a*/ 	.short	(.L_207 - .L_206)
.L_206:
        /*001c*/ 	.word	0x00000000
        /*0020*/ 	.short	0x0003
        /*0022*/ 	.short	0x0014
        /*0024*/ 	.byte	0x00, 0xf0, 0x11, 0x00


	//----- nvinfo : EIATTR_KPARAM_INFO
	.align		4
.L_207:
        /*0028*/ 	.byte	0x04, 0x17
        /*002a*/ 	.short	(.L_209 - .L_208)
.L_208:
        /*002c*/ 	.word	0x00000000
        /*0030*/ 	.short	0x0002
        /*0032*/ 	.short	0x0010
        /*0034*/ 	.byte	0x00, 0xf0, 0x11, 0x00


	//----- nvinfo : EIATTR_KPARAM_INFO
	.align		4
.L_209:
        /*0038*/ 	.byte	0x04, 0x17
        /*003a*/ 	.short	(.L_211 - .L_210)
.L_210:
        /*003c*/ 	.word	0x00000000
        /*0040*/ 	.short	0x0001
        /*0042*/ 	.short	0x0008
        /*0044*/ 	.byte	0x00, 0xf5, 0x21, 0x00


	//----- nvinfo : EIATTR_KPARAM_INFO
	.align		4
.L_211:
        /*0048*/ 	.byte	0x04, 0x17
        /*004a*/ 	.short	(.L_213 - .L_212)
.L_212:
        /*004c*/ 	.word	0x00000000
        /*0050*/ 	.short	0x0000
        /*0052*/ 	.short	0x0000
        /*0054*/ 	.byte	0x00, 0xf5, 0x21, 0x00


	//----- nvinfo : EIATTR_SPARSE_MMA_MASK
	.align		4
.L_213:
        /*0058*/ 	.byte	0x03, 0x50
        /*005a*/ 	.short	0x0000


	//----- nvinfo : EIATTR_MAXREG_COUNT
	.align		4
        /*005c*/ 	.byte	0x03, 0x1b
        /*005e*/ 	.short	0x00ff


	//----- nvinfo : EIATTR_MERCURY_ISA_VERSION
	.align		4
        /*0060*/ 	.byte	0x03, 0x5f
        /*0062*/ 	.short	0x0101


	//----- nvinfo : EIATTR_VRC_CTA_INIT_COUNT
	.align		4
        /*0064*/ 	.byte	0x02, 0x4a
	.zero		1
	.zero		1


	//----- nvinfo : EIATTR_EXIT_INSTR_OFFSETS
	.align		4
        /*0068*/ 	.byte	0x04, 0x1c
        /*006a*/ 	.short	(.L_215 - .L_214)


	//   ....[0]....
.L_214:
        /*006c*/ 	.word	0x00000240


	//   ....[1]....
        /*0070*/ 	.word	0x00002410


	//   ....[2]....
        /*0074*/ 	.word	0x00002b60


	//   ....[3]....
        /*0078*/ 	.word	0x00002f70


	//   ....[4]....
        /*007c*/ 	.word	0x00003170


	//----- nvinfo : EIATTR_CRS_STACK_SIZE
	.align		4
.L_215:
        /*0080*/ 	.byte	0x04, 0x1e
        /*0082*/ 	.short	(.L_217 - .L_216)
.L_216:
        /*0084*/ 	.word	0x00000000


	//----- nvinfo : EIATTR_CBANK_PARAM_SIZE
	.align		4
.L_217:
        /*0088*/ 	.byte	0x03, 0x19
        /*008a*/ 	.short	0x001c


	//----- nvinfo : EIATTR_PARAM_CBANK
	.align		4
        /*008c*/ 	.byte	0x04, 0x0a
        /*008e*/ 	.short	(.L_219 - .L_218)
	.align		4
.L_218:
        /*0090*/ 	.word	index@(.nv.constant0._Z14softmax_kernelPKfPfiii)
        /*0094*/ 	.short	0x0380
        /*0096*/ 	.short	0x001c


	//----- nvinfo : EIATTR_SW_WAR
	.align		4
.L_219:
        /*0098*/ 	.byte	0x04, 0x36
        /*009a*/ 	.short	(.L_221 - .L_220)
.L_220:
        /*009c*/ 	.word	0x00000008
.L_221:


//--------------------- .nv.info._Z11mask_kernelPfiii --------------------------
	.section	.nv.info._Z11mask_kernelPfiii,"",@"SHT_CUDA_INFO"
	.sectionflags	@""
	.align	4


	//----- nvinfo : EIATTR_CUDA_API_VERSION
	.align		4
        /*0000*/ 	.byte	0x04, 0x37
        /*0002*/ 	.short	(.L_223 - .L_222)
.L_222:
        /*0004*/ 	.word	0x00000082


	//----- nvinfo : EIATTR_KPARAM_INFO
	.align		4
.L_223:
        /*0008*/ 	.byte	0x04, 0x17
        /*000a*/ 	.short	(.L_225 - .L_224)
.L_224:
        /*000c*/ 	.word	0x00000000
        /*0010*/ 	.short	0x0003
        /*0012*/ 	.short	0x0010
        /*0014*/ 	.byte	0x00, 0xf0, 0x11, 0x00


	//----- nvinfo : EIATTR_KPARAM_INFO
	.align		4
.L_225:
        /*0018*/ 	.byte	0x04, 0x17
        /*001a*/ 	.short	(.L_227 - .L_226)
.L_226:
        /*001c*/ 	.word	0x00000000
        /*0020*/ 	.short	0x0002
        /*0022*/ 	.short	0x000c
        /*0024*/ 	.byte	0x00, 0xf0, 0x11, 0x00


	//----- nvinfo : EIATTR_KPARAM_INFO
	.align		4
.L_227:
        /*0028*/ 	.byte	0x04, 0x17
        /*002a*/ 	.short	(.L_229 - .L_228)
.L_228:
        /*002c*/ 	.word	0x00000000
        /*0030*/ 	.short	0x0001
        /*0032*/ 	.short	0x0008
        /*0034*/ 	.byte	0x00, 0xf0, 0x11, 0x00


	//----- nvinfo : EIATTR_KPARAM_INFO
	.align		4
.L_229:
        /*0038*/ 	.byte	0x04, 0x17
        /*003a*/ 	.short	(.L_231 - .L_230)
.L_230:
        /*003c*/ 	.word	0x00000000
        /*0040*/ 	.short	0x0000
        /*0042*/ 	.short	0x0000
        /*0044*/ 	.byte	0x00, 0xf5, 0x21, 0x00


	//----- nvinfo : EIATTR_SPARSE_MMA_MASK
	.align		4
.L_231:
        /*0048*/ 	.byte	0x03, 0x50
        /*004a*/ 	.short	0x0000


	//----- nvinfo : EIATTR_MAXREG_COUNT
	.align		4
        /*004c*/ 	.byte	0x03, 0x1b
        /*004e*/ 	.short	0x00ff


	//----- nvinfo : EIATTR_MERCURY_ISA_VERSION
	.align		4
        /*0050*/ 	.byte	0x03, 0x5f
        /*0052*/ 	.short	0x0101


	//----- nvinfo : EIATTR_VRC_CTA_INIT_COUNT
	.align		4
        /*0054*/ 	.byte	0x02, 0x4a
	.zero		1
	.zero		1


	//----- nvinfo : EIATTR_EXIT_INSTR_OFFSETS
	.align		4
        /*0058*/ 	.byte	0x04, 0x1c
        /*005a*/ 	.short	(.L_233 - .L_232)


	//   ....[0]....
.L_232:
        /*005c*/ 	.word	0x000002a0


	//   ....[1]....
        /*0060*/ 	.word	0x00000390


	//----- nvinfo : EIATTR_CBANK_PARAM_SIZE
	.align		4
.L_233:
        /*0064*/ 	.byte	0x03, 0x19
        /*0066*/ 	.short	0x0014


	//----- nvinfo : EIATTR_PARAM_CBANK
	.align		4
        /*0068*/ 	.byte	0x04, 0x0a
        /*006a*/ 	.short	(.L_235 - .L_234)
	.align		4
.L_234:
        /*006c*/ 	.word	index@(.nv.constant0._Z11mask_kernelPfiii)
        /*0070*/ 	.short	0x0380
        /*0072*/ 	.short	0x0014


	//----- nvinfo : EIATTR_SW_WAR
	.align		4
.L_235:
        /*0074*/ 	.byte	0x04, 0x36
        /*0076*/ 	.short	(.L_237 - .L_236)
.L_236:
        /*0078*/ 	.word	0x00000008
.L_237:


//--------------------- .nv.info._Z18attn_matmul_kernelPKfS0_Pfiiii --------------------------
	.section	.nv.info._Z18attn_matmul_kernelPKfS0_Pfiiii,"",@"SHT_CUDA_INFO"
	.sectionflags	@""
	.align	4


	//----- nvinfo : EIATTR_CUDA_API_VERSION
	.align		4
        /*0000*/ 	.byte	0x04, 0x37
        /*0002*/ 	.short	(.L_239 - .L_238)
.L_238:
        /*0004*/ 	.word	0x00000082


	//----- nvinfo : EIATTR_KPARAM_INFO
	.align		4
.L_239:
        /*0008*/ 	.byte	0x04, 0x17
        /*000a*/ 	.short	(.L_241 - .L_240)
.L_240:
        /*000c*/ 	.word	0x00000000
        /*0010*/ 	.short	0x0006
        /*0012*/ 	.short	0x0024
        /*0014*/ 	.byte	0x00, 0xf0, 0x11, 0x00


	//----- nvinfo : EIATTR_KPARAM_INFO
	.align		4
.L_241:
        /*0018*/ 	.byte	0x04, 0x17
        /*001a*/ 	.short	(.L_243 - .L_242)
.L_242:
        /*001c*/ 	.word	0x00000000
        /*0020*/ 	.short	0x0005
        /*0022*/ 	.short	0x0020
        /*0024*/ 	.byte	0x00, 0xf0, 0x11, 0x00


	//----- nvinfo : EIATTR_KPARAM_INFO
	.align		4
.L_243:
        /*0028*/ 	.byte	0x04, 0x17
        /*002a*/ 	.short	(.L_245 - .L_244)
.L_244:
        /*002c*/ 	.word	0x00000000
        /*0030*/ 	.short	0x0004
        /*0032*/ 	.short	0x001c
        /*0034*/ 	.byte	0x00, 0xf0, 0x11, 0x00


	//----- nvinfo : EIATTR_KPARAM_INFO
	.align		4
.L_245:
        /*0038*/ 	.byte	0x04, 0x17
        /*003a*/ 	.short	(.L_247 - .L_246)
.L_246:
        /*003c*/ 	.word	0x00000000
        /*0040*/ 	.short	0x0003
        /*0042*/ 	.short	0x0018
        /*0044*/ 	.byte	0x00, 0xf0, 0x11, 0x00


	//----- nvinfo : EIATTR_KPARAM_INFO
	.align		4
.L_247:
        /*0048*/ 	.byte	0x04, 0x17
        /*004a*/ 	.short	(.L_249 - .L_248)
.L_248:
        /*004c*/ 	.word	0x00000000
        /*0050*/ 	.short	0x0002
        /*0052*/ 	.short	0x0010
        /*0054*/ 	.byte	0x00, 0xf5, 0x21, 0x00


	//----- nvinfo : EIATTR_KPARAM_INFO
	.align		4
.L_249:
        /*0058*/ 	.byte	0x04, 0x17
        /*005a*/ 	.short	(.L_251 - .L_250)
.L_250:
        /*005c*/ 	.word	0x00000000
        /*0060*/ 	.short	0x0001
        /*0062*/ 	.short	0x0008
        /*0064*/ 	.byte	0x00, 0xf5, 0x21, 0x00


	//----- nvinfo : EIATTR_KPARAM_INFO
	.align		4
.L_251:
        /*0068*/ 	.byte	0x04, 0x17
        /*006a*/ 	.short	(.L_253 - .L_252)
.L_252:
        /*006c*/ 	.word	0x00000000
        /*0070*/ 	.short	0x0000
        /*0072*/ 	.short	0x0000
        /*0074*/ 	.byte	0x00, 0xf5, 0x21, 0x00


	//----- nvinfo : EIATTR_SPARSE_MMA_MASK
	.align		4
.L_253:
        /*0078*/ 	.byte	0x03, 0x50
        /*007a*/ 	.short	0x0000


	//----- nvinfo : EIATTR_MAXREG_COUNT
	.align		4
        /*007c*/ 	.byte	0x03, 0x1b
        /*007e*/ 	.short	0x00ff


	//----- nvinfo : EIATTR_MERCURY_ISA_VERSION
	.align		4
        /*0080*/ 	.byte	0x03, 0x5f
        /*0082*/ 	.short	0x0101


	//----- nvinfo : EIATTR_VRC_CTA_INIT_COUNT
	.align		4
        /*0084*/ 	.byte	0x02, 0x4a
	.zero		1
	.zero		1


	//----- nvinfo : EIATTR_EXIT_INSTR_OFFSETS
	.align		4
        /*0088*/ 	.byte	0x04, 0x1c
        /*008a*/ 	.short	(.L_255 - .L_254)


	//   ....[0]....
.L_254:
        /*008c*/ 	.word	0x000002a0


	//   ....[1]....
        /*0090*/ 	.word	0x00000ab0


	//----- nvinfo : EIATTR_CBANK_PARAM_SIZE
	.align		4
.L_255:
        /*0094*/ 	.byte	0x03, 0x19
        /*0096*/ 	.short	0x0028


	//----- nvinfo : EIATTR_PARAM_CBANK
	.align		4
        /*0098*/ 	.byte	0x04, 0x0a
        /*009a*/ 	.short	(.L_257 - .L_256)
	.align		4
.L_256:
        /*009c*/ 	.word	index@(.nv.constant0._Z18attn_matmul_kernelPKfS0_Pfiiii)
        /*00a0*/ 	.short	0x0380
        /*00a2*/ 	.short	0x0028


	//----- nvinfo : EIATTR_SW_WAR
	.align		4
.L_257:
        /*00a4*/ 	.byte	0x04, 0x36
        /*00a6*/ 	.short	(.L_259 - .L_258)
.L_258:
        /*00a8*/ 	.word	0x00000008
.L_259:


//--------------------- .nv.info._Z13scores_kernelPKfS0_Pfiiii --------------------------
	.section	.nv.info._Z13scores_kernelPKfS0_Pfiiii,"",@"SHT_CUDA_INFO"
	.sectionflags	@""
	.align	4


	//----- nvinfo : EIATTR_CUDA_API_VERSION
	.align		4
        /*0000*/ 	.byte	0x04, 0x37
        /*0002*/ 	.short	(.L_261 - .L_260)
.L_260:
        /*0004*/ 	.word	0x00000082


	//----- nvinfo : EIATTR_KPARAM_INFO
	.align		4
.L_261:
        /*0008*/ 	.byte	0x04, 0x17
        /*000a*/ 	.short	(.L_263 - .L_262)
.L_262:
        /*000c*/ 	.word	0x00000000
        /*0010*/ 	.short	0x0006
        /*0012*/ 	.short	0x0024
        /*0014*/ 	.byte	0x00, 0xf0, 0x11, 0x00


	//----- nvinfo : EIATTR_KPARAM_INFO
	.align		4
.L_263:
        /*0018*/ 	.byte	0x04, 0x17
        /*001a*/ 	.short	(.L_265 - .L_264)
.L_264:
        /*001c*/ 	.word	0x00000000
        /*0020*/ 	.short	0x0005
        /*0022*/ 	.short	0x0020
        /*0024*/ 	.byte	0x00, 0xf0, 0x11, 0x00


	//----- nvinfo : EIATTR_KPARAM_INFO
	.align		4
.L_265:
        /*0028*/ 	.byte	0x04, 0x17
        /*002a*/ 	.short	(.L_267 - .L_266)
.L_266:
        /*002c*/ 	.word	0x00000000
        /*0030*/ 	.short	0x0004
        /*0032*/ 	.short	0x001c
        /*0034*/ 	.byte	0x00, 0xf0, 0x11, 0x00


	//----- nvinfo : EIATTR_KPARAM_INFO
	.align		4
.L_267:
        /*0038*/ 	.byte	0x04, 0x17
        /*003a*/ 	.short	(.L_269 - .L_268)
.L_268:
        /*003c*/ 	.word	0x00000000
        /*0040*/ 	.short	0x0003
        /*0042*/ 	.short	0x0018
        /*0044*/ 	.byte	0x00, 0xf0, 0x11, 0x00


	//----- nvinfo : EIATTR_KPARAM_INFO
	.align		4
.L_269:
        /*0048*/ 	.byte	0x04, 0x17
        /*004a*/ 	.short	(.L_271 - .L_270)
.L_270:
        /*004c*/ 	.word	0x00000000
        /*0050*/ 	.short	0x0002
        /*0052*/ 	.short	0x0010
        /*0054*/ 	.byte	0x00, 0xf5, 0x21, 0x00


	//----- nvinfo : EIATTR_KPARAM_INFO
	.align		4
.L_271:
        /*0058*/ 	.byte	0x04, 0x17
        /*005a*/ 	.short	(.L_273 - .L_272)
.L_272:
        /*005c*/ 	.word	0x00000000
        /*0060*/ 	.short	0x0001
        /*0062*/ 	.short	0x0008
        /*0064*/ 	.byte	0x00, 0xf5, 0x21, 0x00


	//----- nvinfo : EIATTR_KPARAM_INFO
	.align		4
.L_273:
        /*0068*/ 	.byte	0x04, 0x17
        /*006a*/ 	.short	(.L_275 - .L_274)
.L_274:
        /*006c*/ 	.word	0x00000000
        /*0070*/ 	.short	0x0000
        /*0072*/ 	.short	0x0000
        /*0074*/ 	.byte	0x00, 0xf5, 0x21, 0x00


	//----- nvinfo : EIATTR_SPARSE_MMA_MASK
	.align		4
.L_275:
        /*0078*/ 	.byte	0x03, 0x50
        /*007a*/ 	.short	0x0000


	//----- nvinfo : EIATTR_MAXREG_COUNT
	.align		4
        /*007c*/ 	.byte	0x03, 0x1b
        /*007e*/ 	.short	0x00ff


	//----- nvinfo : EIATTR_MERCURY_ISA_VERSION
	.align		4
        /*0080*/ 	.byte	0x03, 0x5f
        /*0082*/ 	.short	0x0101


	//----- nvinfo : EIATTR_VRC_CTA_INIT_COUNT
	.align		4
        /*0084*/ 	.byte	0x02, 0x4a
	.zero		1
	.zero		1


	//----- nvinfo : EIATTR_EXIT_INSTR_OFFSETS
	.align		4
        /*0088*/ 	.byte	0x04, 0x1c
        /*008a*/ 	.short	(.L_277 - .L_276)


	//   ....[0]....
.L_276:
        /*008c*/ 	.word	0x00000290


	//   ....[1]....
        /*0090*/ 	.word	0x00000eb0


	//----- nvinfo : EIATTR_CRS_STACK_SIZE
	.align		4
.L_277:
        /*0094*/ 	.byte	0x04, 0x1e
        /*0096*/ 	.short	(.L_279 - .L_278)
.L_278:
        /*0098*/ 	.word	0x00000000


	//----- nvinfo : EIATTR_CBANK_PARAM_SIZE
	.align		4
.L_279:
        /*009c*/ 	.byte	0x03, 0x19
        /*009e*/ 	.short	0x0028


	//----- nvinfo : EIATTR_PARAM_CBANK
	.align		4
        /*00a0*/ 	.byte	0x04, 0x0a
        /*00a2*/ 	.short	(.L_281 - .L_280)
	.align		4
.L_280:
        /*00a4*/ 	.word	index@(.nv.constant0._Z13scores_kernelPKfS0_Pfiiii)
        /*00a8*/ 	.short	0x0380
        /*00aa*/ 	.short	0x0028


	//----- nvinfo : EIATTR_SW_WAR
	.align		4
.L_281:
        /*00ac*/ 	.byte	0x04, 0x36
        /*00ae*/ 	.short	(.L_283 - .L_282)
.L_282:
        /*00b0*/ 	.word	0x00000008
.L_283:


//--------------------- .nv.info._Z23reshape_for_mhsa_kernelPKfPfiiii --------------------------
	.section	.nv.info._Z23reshape_for_mhsa_kernelPKfPfiiii,"",@"SHT_CUDA_INFO"
	.sectionflags	@""
	.align	4


	//----- nvinfo : EIATTR_CUDA_API_VERSION
	.align		4
        /*0000*/ 	.byte	0x04, 0x37
        /*0002*/ 	.short	(.L_285 - .L_284)
.L_284:
        /*0004*/ 	.word	0x00000082


	//----- nvinfo : EIATTR_KPARAM_INFO
	.align		4
.L_285:
        /*0008*/ 	.byte	0x04, 0x17
        /*000a*/ 	.short	(.L_287 - .L_286)
.L_286:
        /*000c*/ 	.word	0x00000000
        /*0010*/ 	.short	0x0005
        /*0012*/ 	.short	0x001c
        /*0014*/ 	.byte	0x00, 0xf0, 0x11, 0x00


	//----- nvinfo : EIATTR_KPARAM_INFO
	.align		4
.L_287:
        /*0018*/ 	.byte	0x04, 0x17
        /*001a*/ 	.short	(.L_289 - .L_288)
.L_288:
        /*001c*/ 	.word	0x00000000
        /*0020*/ 	.short	0x0004
        /*0022*/ 	.short	0x0018
        /*0024*/ 	.byte	0x00, 0xf0, 0x11, 0x00


	//----- nvinfo : EIATTR_KPARAM_INFO
	.align		4
.L_289:
        /*0028*/ 	.byte	0x04, 0x17
        /*002a*/ 	.short	(.L_291 - .L_290)
.L_290:
        /*002c*/ 	.word	0x00000000
        /*0030*/ 	.short	0x0003
        /*0032*/ 	.short	0x0014
        /*0034*/ 	.byte	0x00, 0xf0, 0x11, 0x00


	//----- nvinfo : EIATTR_KPARAM_INFO
	.align		4
.L_291:
        /*0038*/ 	.byte	0x04, 0x17
        /*003a*/ 	.short	(.L_293 - .L_292)
.L_292:
        /*003c*/ 	.word	0x00000000
        /*0040*/ 	.short	0x0002
        /*0042*/ 	.short	0x0010
        /*0044*/ 	.byte	0x00, 0xf0, 0x11, 0x00


	//----- nvinfo : EIATTR_KPARAM_INFO
	.align		4
.L_293:
        /*0048*/ 	.byte	0x04, 0x17
        /*004a*/ 	.short	(.L_295 - .L_294)
.L_294:
        /*004c*/ 	.word	0x00000000
        /*0050*/ 	.short	0x0001
        /*0052*/ 	.short	0x0008
        /*0054*/ 	.byte	0x00, 0xf5, 0x21, 0x00


	//----- nvinfo : EIATTR_KPARAM_INFO
	.align		4
.L_295:
        /*0058*/ 	.byte	0x04, 0x17
        /*005a*/ 	.short	(.L_297 - .L_296)
.L_296:
        /*005c*/ 	.word	0x00000000
        /*0060*/ 	.short	0x0000
        /*0062*/ 	.short	0x0000
        /*0064*/ 	.byte	0x00, 0xf5, 0x21, 0x00


	//----- nvinfo : EIATTR_SPARSE_MMA_MASK
	.align		4
.L_297:
        /*0068*/ 	.byte	0x03, 0x50
        /*006a*/ 	.short	0x0000


	//----- nvinfo : EIATTR_MAXREG_COUNT
	.align		4
        /*006c*/ 	.byte	0x03, 0x1b
        /*006e*/ 	.short	0x00ff


	//----- nvinfo : EIATTR_MERCURY_ISA_VERSION
	.align		4
        /*0070*/ 	.byte	0x03, 0x5f
        /*0072*/ 	.short	0x0101


	//----- nvinfo : EIATTR_VRC_CTA_INIT_COUNT
	.align		4
        /*0074*/ 	.byte	0x02, 0x4a
	.zero		1
	.zero		1


	//----- nvinfo : EIATTR_EXIT_INSTR_OFFSETS
	.align		4
        /*0078*/ 	.byte	0x04, 0x1c
        /*007a*/ 	.short	(.L_299 - .L_298)


	//   ....[0]....
.L_298:
        /*007c*/ 	.word	0x000000b0


	//   ....[1]....
        /*0080*/ 	.word	0x00000190


	//----- nvinfo : EIATTR_CBANK_PARAM_SIZE
	.align		4
.L_299:
        /*0084*/ 	.byte	0x03, 0x19
        /*0086*/ 	.short	0x0020


	//----- nvinfo : EIATTR_PARAM_CBANK
	.align		4
        /*0088*/ 	.byte	0x04, 0x0a
        /*008a*/ 	.short	(.L_301 - .L_300)
	.align		4
.L_300:
        /*008c*/ 	.word	index@(.nv.constant0._Z23reshape_for_mhsa_kernelPKfPfiiii)
        /*0090*/ 	.short	0x0380
        /*0092*/ 	.short	0x0020


	//----- nvinfo : EIATTR_SW_WAR
	.align		4
.L_301:
        /*0094*/ 	.byte	0x04, 0x36
        /*0096*/ 	.short	(.L_303 - .L_302)
.L_302:
        /*0098*/ 	.word	0x00000008
.L_303:


//--------------------- .nv.callgraph             --------------------------
	.section	.nv.callgraph,"",@"SHT_CUDA_CALLGRAPH"
	.align	4
	.sectionentsize	8
	.align		4
        /*0000*/ 	.word	0x00000000
	.align		4
        /*0004*/ 	.word	0xffffffff
	.align		4
        /*0008*/ 	.word	0x00000000
	.align		4
        /*000c*/ 	.word	0xfffffffe
	.align		4
        /*0010*/ 	.word	0x00000000
	.align		4
        /*0014*/ 	.word	0xfffffffd
	.align		4
        /*0018*/ 	.word	0x00000000
	.align		4
        /*001c*/ 	.word	0xfffffffc


//--------------------- .text._Z16layernorm_kernelPKfS0_S0_Pfiiif --------------------------
	.section	.text._Z16layernorm_kernelPKfS0_S0_Pfiiif,"ax",@progbits
	.align	128
        .global         _Z16layernorm_kernelPKfS0_S0_Pfiiif
        .type           _Z16layernorm_kernelPKfS0_S0_Pfiiif,@function
        .size           _Z16layernorm_kernelPKfS0_S0_Pfiiif,(.L_x_137 - _Z16layernorm_kernelPKfS0_S0_Pfiiif)
        .other          _Z16layernorm_kernelPKfS0_S0_Pfiiif,@"STO_CUDA_ENTRY STV_DEFAULT"
_Z16layernorm_kernelPKfS0_S0_Pfiiif:
.text._Z16layernorm_kernelPKfS0_S0_Pfiiif:
[----:B------:R-:W-:Y:S01]  /*0000*/  LDC R1, c[0x0][0x37c] ;  /* 0x0000df00ff017b82 */ /* 0x000fe20000000800 */
[----:B------:R-:W0:Y:S07]  /*0010*/  S2R R2, SR_CTAID.Y ;  /* 0x0000000000027919 */ /* 0x000e2e0000002600 */
[----:B------:R-:W0:Y:S08]  /*0020*/  LDC.64 R4, c[0x0][0x3a0] ;  /* 0x0000e800ff047b82 */ /* 0x000e300000000a00 */
[----:B------:R-:W1:Y:S01]  /*0030*/  S2UR UR10, SR_CTAID.X ;  /* 0x00000000000a79c3 */ /* 0x000e620000002500 */
[----:B0-----:R-:W-:-:S04]  /*0040*/  ISETP.GE.AND P0, PT, R2, R5, PT ;  /* 0x000000050200720c */ /* 0x001fc80003f06270 */
[----:B-1----:R-:W-:-:S13]  /*0050*/  ISETP.LE.OR P0, PT, R4, UR10, P0 ;  /* 0x0000000a04007c0c */ /* 0x002fda0008703670 */
[----:B------:R-:W-:Y:S05]  /*0060*/  @P0 EXIT ;  /* 0x000000000000094d */ /* 0x000fea0003800000 */
[----:B------:R-:W0:Y:S01]  /*0070*/  LDCU UR11, c[0x0][0x3a8] ;  /* 0x00007500ff0b77ac */ /* 0x000e220008000800 */
[----:B------:R-:W-:Y:S01]  /*0080*/  HFMA2 R6, -RZ, RZ, 0, 0 ;  /* 0x00000000ff067431 */ /* 0x000fe200000001ff */
[----:B------:R-:W1:Y:S01]  /*0090*/  LDCU.64 UR12, c[0x0][0x358] ;  /* 0x00006b00ff0c77ac */ /* 0x000e620008000a00 */
[----:B0-----:R-:W-:-:S09]  /*00a0*/  UISETP.GE.AND UP0, UPT, UR11, 0x1, UPT ;  /* 0x000000010b00788c */ /* 0x001fd2000bf06270 */
[----:B-1----:R-:W-:Y:S05]  /*00b0*/  BRA.U !UP0, `(.L_x_0) ;  /* 0x0000000508ac7547 */ /* 0x002fea000b800000 */
[----:B------:R-:W-:Y:S01]  /*00c0*/  UISETP.GE.U32.AND UP2, UPT, UR11, 0x10, UPT ;  /* 0x000000100b00788c */ /* 0x000fe2000bf46070 */
[----:B------:R-:W-:Y:S01]  /*00d0*/  IMAD R0, R5, UR10, R2 ;  /* 0x0000000a05007c24 */ /* 0x000fe2000f8e0202 */
[----:B------:R-:W-:Y:S01]  /*00e0*/  ULOP3.LUT UR8, UR11, 0xf, URZ, 0xc0, !UPT ;  /* 0x0000000f0b087892 */ /* 0x000fe2000f8ec0ff */
[----:B------:R-:W-:Y:S01]  /*00f0*/  MOV R6, RZ ;  /* 0x000000ff00067202 */ /* 0x000fe20000000f00 */
[----:B------:R-:W-:Y:S01]  /*0100*/  UMOV UR4, URZ ;  /* 0x000000ff00047c82 */ /* 0x000fe20008000000 */
[----:B------:R-:W-:Y:S01]  /*0110*/  IMAD R0, R0, UR11, RZ ;  /* 0x0000000b00007c24 */ /* 0x000fe2000f8e02ff */
[----:B------:R-:W-:-:S03]  /*0120*/  UISETP.NE.AND UP1, UPT, UR8, URZ, UPT ;  /* 0x000000ff0800728c */ /* 0x000fc6000bf25270 */
[----:B------:R-:W-:Y:S08]  /*0130*/  BRA.U !UP2, `(.L_x_1) ;  /* 0x000000010ab87547 */ /* 0x000ff0000b800000 */
[----:B------:R-:W0:Y:S01]  /*0140*/  LDCU.64 UR6, c[0x0][0x380] ;  /* 0x00007000ff0677ac */ /* 0x000e220008000a00 */
[----:B------:R-:W-:Y:S02]  /*0150*/  MOV R6, RZ ;  /* 0x000000ff00067202 */ /* 0x000fe40000000f00 */
[----:B------:R-:W-:Y:S01]  /*0160*/  MOV R3, R0 ;  /* 0x0000000000037202 */ /* 0x000fe20000000f00 */
[----:B------:R-:W-:-:S04]  /*0170*/  ULOP3.LUT UR4, UR11, 0x7ffffff0, URZ, 0xc0, !UPT ;  /* 0x7ffffff00b047892 */ /* 0x000fc8000f8ec0ff */
[----:B------:R-:W-:Y:S02]  /*0180*/  UIADD3 UR9, UPT, UPT, -UR4, URZ, URZ ;  /* 0x000000ff04097290 */ /* 0x000fe4000fffe1ff */
[----:B0-----:R-:W-:-:S04]  /*0190*/  UIADD3 UR5, UP2, UPT, UR6, 0x20, URZ ;  /* 0x0000002006057890 */ /* 0x001fc8000ff5e0ff */
[----:B------:R-:W-:-:S12]  /*01a0*/  UIADD3.X UR6, UPT, UPT, URZ, UR7, URZ, UP2, !UPT ;  /* 0x00000007ff067290 */ /* 0x000fd800097fe4ff */
.L_x_2:
[----:B------:R-:W-:Y:S02]  /*01b0*/  MOV R4, UR5 ;  /* 0x0000000500047c02 */ /* 0x000fe40008000f00 */
[----:B------:R-:W-:-:S03]  /*01c0*/  MOV R5, UR6 ;  /* 0x0000000600057c02 */ /* 0x000fc60008000f00 */
[----:B------:R-:W-:-:S05]  /*01d0*/  IMAD.WIDE R4, R3, 0x4, R4 ;  /* 0x0000000403047825 */ /* 0x000fca00078e0204 */
[----:B------:R-:W2:Y:S04]  /*01e0*/  LDG.E R15, desc[UR12][R4.64+-0x20] ;  /* 0xffffe00c040f7981 */ /* 0x000ea8000c1e1900 */
[----:B------:R-:W3:Y:S04]  /*01f0*/  LDG.E R16, desc[UR12][R4.64+-0x1c] ;  /* 0xffffe40c04107981 */ /* 0x000ee8000c1e1900 */
[----:B------:R-:W4:Y:S04]  /*0200*/  LDG.E R18, desc[UR12][R4.64+-0x18] ;  /* 0xffffe80c04127981 */ /* 0x000f28000c1e1900 */
[----:B------:R-:W5:Y:S04]  /*0210*/  LDG.E R20, desc[UR12][R4.64+-0x14] ;  /* 0xffffec0c04147981 */ /* 0x000f68000c1e1900 */
        /* <DEDUP_REMOVED lines=11> */
[----:B------:R-:W5:Y:S01]  /*02d0*/  LDG.E R14, desc[UR12][R4.64+0x1c] ;  /* 0x00001c0c040e7981 */ /* 0x000f62000c1e1900 */
[----:B------:R-:W-:Y:S01]  /*02e0*/  UIADD3 UR9, UPT, UPT, UR9, 0x10, URZ ;  /* 0x0000001009097890 */ /* 0x000fe2000fffe0ff */
[----:B------:R-:W-:-:S03]  /*02f0*/  IADD3 R3, PT, PT, R3, 0x10, RZ ;  /* 0x0000001003037810 */ /* 0x000fc60007ffe0ff */
[----:B------:R-:W-:Y:S01]  /*0300*/  UISETP.NE.AND UP2, UPT, UR9, URZ, UPT ;  /* 0x000000ff0900728c */ /* 0x000fe2000bf45270 */
[----:B--2---:R-:W-:-:S04]  /*0310*/  FADD R15, R15, R6 ;  /* 0x000000060f0f7221 */ /* 0x004fc80000000000 */
[----:B---3--:R-:W-:-:S04]  /*0320*/  FADD R15, R15, R16 ;  /* 0x000000100f0f7221 */ /* 0x008fc80000000000 */
[----:B----4-:R-:W-:-:S04]  /*0330*/  FADD R15, R15, R18 ;  /* 0x000000120f0f7221 */ /* 0x010fc80000000000 */
[----:B-----5:R-:W-:-:S04]  /*0340*/  FADD R15, R15, R20 ;  /* 0x000000140f0f7221 */ /* 0x020fc80000000000 */
[----:B------:R-:W-:-:S04]  /*0350*/  FADD R15, R15, R22 ;  /* 0x000000160f0f7221 */ /* 0x000fc80000000000 */
        /* <DEDUP_REMOVED lines=10> */
[----:B------:R-:W-:Y:S01]  /*0400*/  FADD R6, R7, R14 ;  /* 0x0000000e07067221 */ /* 0x000fe20000000000 */
[----:B------:R-:W-:Y:S06]  /*0410*/  BRA.U UP2, `(.L_x_2) ;  /* 0xfffffffd02647547 */ /* 0x000fec000b83ffff */
.L_x_1:
[----:B------:R-:W-:Y:S05]  /*0420*/  BRA.U !UP1, `(.L_x_0) ;  /* 0x0000000109d07547 */ /* 0x000fea000b800000 */
[----:B------:R-:W-:Y:S02]  /*0430*/  UISETP.GE.U32.AND UP1, UPT, UR8, 0x8, UPT ;  /* 0x000000080800788c */ /* 0x000fe4000bf26070 */
[----:B------:R-:W-:-:S04]  /*0440*/  ULOP3.LUT UR6, UR11, 0x7, URZ, 0xc0, !UPT ;  /* 0x000000070b067892 */ /* 0x000fc8000f8ec0ff */
[----:B------:R-:W-:-:S03]  /*0450*/  UISETP.NE.AND UP2, UPT, UR6, URZ, UPT ;  /* 0x000000ff0600728c */ /* 0x000fc6000bf45270 */
[----:B------:R-:W-:Y:S08]  /*0460*/  BRA.U !UP1, `(.L_x_3) ;  /* 0x0000000109507547 */ /* 0x000ff0000b800000 */
[----:B------:R-:W0:Y:S01]  /*0470*/  LDC.64 R4, c[0x0][0x380] ;  /* 0x0000e000ff047b82 */ /* 0x000e220000000a00 */
[----:B------:R-:W-:-:S05]  /*0480*/  IADD3 R3, PT, PT, R0, UR4, RZ ;  /* 0x0000000400037c10 */ /* 0x000fca000fffe0ff */
[----:B0-----:R-:W-:-:S05]  /*0490*/  IMAD.WIDE R4, R3, 0x4, R4 ;  /* 0x0000000403047825 */ /* 0x001fca00078e0204 */
[----:B------:R-:W2:Y:S04]  /*04a0*/  LDG.E R3, desc[UR12][R4.64] ;  /* 0x0000000c04037981 */ /* 0x000ea8000c1e1900 */
[----:B------:R-:W3:Y:S04]  /*04b0*/  LDG.E R8, desc[UR12][R4.64+0x4] ;  /* 0x0000040c04087981 */ /* 0x000ee8000c1e1900 */
[----:B------:R-:W4:Y:S04]  /*04c0*/  LDG.E R10, desc[UR12][R4.64+0x8] ;  /* 0x0000080c040a7981 */ /* 0x000f28000c1e1900 */
[----:B------:R-:W5:Y:S04]  /*04d0*/  LDG.E R12, desc[UR12][R4.64+0xc] ;  /* 0x00000c0c040c7981 */ /* 0x000f68000c1e1900 */
[----:B------:R-:W5:Y:S04]  /*04e0*/  LDG.E R14, desc[UR12][R4.64+0x10] ;  /* 0x0000100c040e7981 */ /* 0x000f68000c1e1900 */
[----:B------:R-:W5:Y:S04]  /*04f0*/  LDG.E R16, desc[UR12][R4.64+0x14] ;  /* 0x0000140c04107981 */ /* 0x000f68000c1e1900 */
[----:B------:R-:W5:Y:S04]  /*0500*/  LDG.E R18, desc[UR12][R4.64+0x18] ;  /* 0x0000180c04127981 */ /* 0x000f68000c1e1900 */
[----:B------:R-:W5:Y:S01]  /*0510*/  LDG.E R20, desc[UR12][R4.64+0x1c] ;  /* 0x00001c0c04147981 */ /* 0x000f62000c1e1900 */
[----:B------:R-:W-:Y:S01]  /*0520*/  UIADD3 UR4, UPT, UPT, UR4, 0x8, URZ ;  /* 0x0000000804047890 */ /* 0x000fe2000fffe0ff */
[----:B--2---:R-:W-:-:S04]  /*0530*/  FADD R3, R6, R3 ;  /* 0x0000000306037221 */ /* 0x004fc80000000000 */
[----:B---3--:R-:W-:-:S04]  /*0540*/  FADD R3, R3, R8 ;  /* 0x0000000803037221 */ /* 0x008fc80000000000 */
[----:B----4-:R-:W-:-:S04]  /*0550*/  FADD R3, R3, R10 ;  /* 0x0000000a03037221 */ /* 0x010fc80000000000 */
[----:B-----5:R-:W-:-:S04]  /*0560*/  FADD R3, R3, R12 ;  /* 0x0000000c03037221 */ /* 0x020fc80000000000 */
[----:B------:R-:W-:-:S04]  /*0570*/  FADD R3, R3, R14 ;  /* 0x0000000e03037221 */ /* 0x000fc80000000000 */
[----:B------:R-:W-:-:S04]  /*0580*/  FADD R3, R3, R16 ;  /* 0x0000001003037221 */ /* 0x000fc80000000000 */
[----:B------:R-:W-:-:S04]  /*0590*/  FADD R3, R3, R18 ;  /* 0x0000001203037221 */ /* 0x000fc80000000000 */
[----:B------:R-:W-:-:S07]  /*05a0*/  FADD R6, R3, R20 ;  /* 0x0000001403067221 */ /* 0x000fce0000000000 */
.L_x_3:
        /* <DEDUP_REMOVED lines=11> */
[----:B------:R-:W5:Y:S01]  /*0660*/  LDG.E R12, desc[UR12][R4.64+0xc] ;  /* 0x00000c0c040c7981 */ /* 0x000f62000c1e1900 */
[----:B------:R-:W-:Y:S01]  /*0670*/  UIADD3 UR4, UPT, UPT, UR4, 0x4, URZ ;  /* 0x0000000404047890 */ /* 0x000fe2000fffe0ff */
[----:B--2---:R-:W-:-:S04]  /*0680*/  FADD R3, R6, R3 ;  /* 0x0000000306037221 */ /* 0x004fc80000000000 */
[----:B---3--:R-:W-:-:S04]  /*0690*/  FADD R3, R3, R8 ;  /* 0x0000000803037221 */ /* 0x008fc80000000000 */
[----:B----4-:R-:W-:-:S04]  /*06a0*/  FADD R3, R3, R10 ;  /* 0x0000000a03037221 */ /* 0x010fc80000000000 */
[----:B-----5:R-:W-:-:S07]  /*06b0*/  FADD R6, R3, R12 ;  /* 0x0000000c03067221 */ /* 0x020fce0000000000 */
.L_x_4:
[----:B------:R-:W-:Y:S05]  /*06c0*/  BRA.U !UP2, `(.L_x_0) ;  /* 0x000000010a287547 */ /* 0x000fea000b800000 */
[----:B------:R-:W0:Y:S01]  /*06d0*/  LDC.64 R8, c[0x0][0x380] ;  /* 0x0000e000ff087b82 */ /* 0x000e220000000a00 */
[----:B------:R-:W-:Y:S01]  /*06e0*/  IADD3 R3, PT, PT, R0, UR4, RZ ;  /* 0x0000000400037c10 */ /* 0x000fe2000fffe0ff */
[----:B------:R-:W-:-:S12]  /*06f0*/  UIADD3 UR5, UPT, UPT, -UR5, URZ, URZ ;  /* 0x000000ff05057290 */ /* 0x000fd8000fffe1ff */
.L_x_5:
[----:B0-----:R-:W-:-:S06]  /*0700*/  IMAD.WIDE R4, R3, 0x4, R8 ;  /* 0x0000000403047825 */ /* 0x001fcc00078e0208 */
[----:B------:R-:W2:Y:S01]  /*0710*/  LDG.E R5, desc[UR12][R4.64] ;  /* 0x0000000c04057981 */ /* 0x000ea2000c1e1900 */
[----:B------:R-:W-:Y:S01]  /*0720*/  UIADD3 UR5, UPT, UPT, UR5, 0x1, URZ ;  /* 0x0000000105057890 */ /* 0x000fe2000fffe0ff */
[----:B------:R-:W-:-:S03]  /*0730*/  IADD3 R3, PT, PT, R3, 0x1, RZ ;  /* 0x0000000103037810 */ /* 0x000fc60007ffe0ff */
[----:B------:R-:W-:Y:S01]  /*0740*/  UISETP.NE.AND UP1, UPT, UR5, URZ, UPT ;  /* 0x000000ff0500728c */ /* 0x000fe2000bf25270 */
[----:B--2---:R-:W-:-:S08]  /*0750*/  FADD R6, R5, R6 ;  /* 0x0000000605067221 */ /* 0x004fd00000000000 */
[----:B------:R-:W-:Y:S05]  /*0760*/  BRA.U UP1, `(.L_x_5) ;  /* 0xfffffffd01e47547 */ /* 0x000fea000b83ffff */
.L_x_0:
[----:B------:R-:W-:-:S04]  /*0770*/  I2FP.F32.S32 R3, UR11 ;  /* 0x0000000b00037c45 */ /* 0x000fc80008201400 */
[----:B------:R-:W0:Y:S08]  /*0780*/  MUFU.RCP R0, R3 ;  /* 0x0000000300007308 */ /* 0x000e300000001000 */
[----:B------:R-:W1:Y:S01]  /*0790*/  FCHK P0, R6, R3 ;  /* 0x0000000306007302 */ /* 0x000e620000000000 */
[----:B0-----:R-:W-:-:S04]  /*07a0*/  FFMA R5, -R3, R0, 1 ;  /* 0x3f80000003057423 */ /* 0x001fc80000000100 */
[----:B------:R-:W-:-:S04]  /*07b0*/  FFMA R0, R0, R5, R0 ;  /* 0x0000000500007223 */ /* 0x000fc80000000000 */
[----:B------:R-:W-:-:S04]  /*07c0*/  FFMA R5, R0, R6, RZ ;  /* 0x0000000600057223 */ /* 0x000fc800000000ff */
[----:B------:R-:W-:-:S04]  /*07d0*/  FFMA R4, -R3, R5, R6 ;  /* 0x0000000503047223 */ /* 0x000fc80000000106 */
[----:B------:R-:W-:Y:S01]  /*07e0*/  FFMA R4, R0, R4, R5 ;  /* 0x0000000400047223 */ /* 0x000fe20000000005 */
[----:B-1----:R-:W-:Y:S06]  /*07f0*/  @!P0 BRA `(.L_x_6) ;  /* 0x0000000000108947 */ /* 0x002fec0003800000 */
[----:B------:R-:W-:Y:S02]  /*0800*/  MOV R0, R6 ;  /* 0x0000000600007202 */ /* 0x000fe40000000f00 */
[----:B------:R-:W-:-:S07]  /*0810*/  MOV R6, 0x830 ;  /* 0x0000083000067802 */ /* 0x000fce0000000f00 */
[----:B------:R-:W-:Y:S05]  /*0820*/  CALL.REL.NOINC `($__internal_2_$__cuda_sm3x_div_rn_noftz_f32_slowpath) ;  /* 0x0000001000607944 */ /* 0x000fea0003c00000 */
[----:B------:R-:W-:-:S07]  /*0830*/  MOV R4, R0 ;  /* 0x0000000000047202 */ /* 0x000fce0000000f00 */
.L_x_6:
[----:B------:R-:W-:Y:S01]  /*0840*/  HFMA2 R8, -RZ, RZ, 0, 0 ;  /* 0x00000000ff087431 */ /* 0x000fe200000001ff */
[----:B------:R-:W-:Y:S06]  /*0850*/  BRA.U !UP0, `(.L_x_7) ;  /* 0x0000000908287547 */ /* 0x000fec000b800000 */
[----:B------:R-:W0:Y:S01]  /*0860*/  LDCU UR5, c[0x0][0x3a8] ;  /* 0x00007500ff0577ac */ /* 0x000e220008000800 */
[----:B------:R-:W1:Y:S01]  /*0870*/  LDC R5, c[0x0][0x3a4] ;  /* 0x0000e900ff057b82 */ /* 0x000e620000000800 */
[----:B------:R-:W-:Y:S01]  /*0880*/  MOV R8, RZ ;  /* 0x000000ff00087202 */ /* 0x000fe20000000f00 */
[----:B------:R-:W-:Y:S01]  /*0890*/  UMOV UR4, URZ ;  /* 0x000000ff00047c82 */ /* 0x000fe20008000000 */
[----:B0-----:R-:W-:Y:S02]  /*08a0*/  UISETP.GE.U32.AND UP1, UPT, UR5, 0x10, UPT ;  /* 0x000000100500788c */ /* 0x001fe4000bf26070 */
[----:B------:R-:W-:-:S04]  /*08b0*/  ULOP3.LUT UR9, UR5, 0xf, URZ, 0xc0, !UPT ;  /* 0x0000000f05097892 */ /* 0x000fc8000f8ec0ff */
[----:B------:R-:W-:Y:S01]  /*08c0*/  UISETP.NE.AND UP0, UPT, UR9, URZ, UPT ;  /* 0x000000ff0900728c */ /* 0x000fe2000bf05270 */
[----:B-1----:R-:W-:-:S04]  /*08d0*/  IMAD R0, R5, UR10, R2 ;  /* 0x0000000a05007c24 */ /* 0x002fc8000f8e0202 */
[----:B------:R-:W-:Y:S01]  /*08e0*/  IMAD R0, R0, UR5, RZ ;  /* 0x0000000500007c24 */ /* 0x000fe2000f8e02ff */
[----:B------:R-:W-:Y:S06]  /*08f0*/  BRA.U !UP1, `(.L_x_8) ;  /* 0x0000000109f87547 */ /* 0x000fec000b800000 */
[----:B------:R-:W0:Y:S01]  /*0900*/  LDCU.64 UR6, c[0x0][0x380] ;  /* 0x00007000ff0677ac */ /* 0x000e220008000a00 */
[----:B------:R-:W-:Y:S02]  /*0910*/  MOV R8, RZ ;  /* 0x000000ff00087202 */ /* 0x000fe40000000f00 */
[----:B------:R-:W-:Y:S01]  /*0920*/  MOV R5, R0 ;  /* 0x0000000000057202 */ /* 0x000fe20000000f00 */
[----:B------:R-:W-:-:S04]  /*0930*/  ULOP3.LUT UR4, UR5, 0x7ffffff0, URZ, 0xc0, !UPT ;  /* 0x7ffffff005047892 */ /* 0x000fc8000f8ec0ff */
[----:B------:R-:W-:Y:S02]  /*0940*/  UIADD3 UR8, UPT, UPT, -UR4, URZ, URZ ;  /* 0x000000ff04087290 */ /* 0x000fe4000fffe1ff */
[----:B0-----:R-:W-:-:S04]  /*0950*/  UIADD3 UR6, UP1, UPT, UR6, 0x20, URZ ;  /* 0x0000002006067890 */ /* 0x001fc8000ff3e0ff */
[----:B------:R-:W-:-:S12]  /*0960*/  UIADD3.X UR7, UPT, UPT, URZ, UR7, URZ, UP1, !UPT ;  /* 0x00000007ff077290 */ /* 0x000fd80008ffe4ff */
.L_x_9:
        /* <DEDUP_REMOVED lines=22> */
[----:B--2---:R-:W-:-:S04]  /*0ad0*/  FADD R14, R14, -R4 ;  /* 0x800000040e0e7221 */ /* 0x004fc80000000000 */
[----:B------:R-:W-:Y:S01]  /*0ae0*/  FFMA R8, R14, R14, R8 ;  /* 0x0000000e0e087223 */ /* 0x000fe20000000008 */
[--C-:B---3--:R-:W-:Y:S01]  /*0af0*/  FADD R16, R16, -R4.reuse ;  /* 0x8000000410107221 */ /* 0x108fe20000000000 */
[----:B----4-:R-:W-:-:S03]  /*0b00*/  FADD R18, R18, -R4 ;  /* 0x8000000412127221 */ /* 0x010fc60000000000 */
[----:B------:R-:W-:Y:S01]  /*0b10*/  FFMA R8, R16, R16, R8 ;  /* 0x0000001010087223 */ /* 0x000fe20000000008 */
[----:B-----5:R-:W-:-:S03]  /*0b20*/  FADD R10, R10, -R4 ;  /* 0x800000040a0a7221 */ /* 0x020fc60000000000 */
[----:B------:R-:W-:Y:S01]  /*0b30*/  FFMA R8, R18, R18, R8 ;  /* 0x0000001212087223 */ /* 0x000fe20000000008 */
[----:B------:R-:W-:-:S03]  /*0b40*/  FADD R29, R29, -R4 ;  /* 0x800000041d1d7221 */ /* 0x000fc60000000000 */
        /* <DEDUP_REMOVED lines=22> */
[----:B------:R-:W-:-:S04]  /*0cb0*/  FFMA R8, R9, R9, R8 ;  /* 0x0000000909087223 */ /* 0x000fc80000000008 */
[----:B------:R-:W-:Y:S01]  /*0cc0*/  FFMA R8, R7, R7, R8 ;  /* 0x0000000707087223 */ /* 0x000fe20000000008 */
[----:B------:R-:W-:Y:S06]  /*0cd0*/  BRA.U UP1, `(.L_x_9) ;  /* 0xfffffffd01247547 */ /* 0x000fec000b83ffff */
.L_x_8:
        /* <DEDUP_REMOVED lines=15> */
[----:B------:R0:W5:Y:S01]  /*0dd0*/  LDG.E R21, desc[UR12][R6.64+0x1c] ;  /* 0x00001c0c06157981 */ /* 0x000162000c1e1900 */
[----:B------:R-:W-:Y:S01]  /*0de0*/  UIADD3 UR4, UPT, UPT, UR4, 0x8, URZ ;  /* 0x0000000804047890 */ /* 0x000fe2000fffe0ff */
[----:B--2---:R-:W-:-:S04]  /*0df0*/  FADD R5, R5, -R4 ;  /* 0x8000000405057221 */ /* 0x004fc80000000000 */
[----:B------:R-:W-:Y:S01]  /*0e00*/  FFMA R5, R5, R5, R8 ;  /* 0x0000000505057223 */ /* 0x000fe20000000008 */
[----:B---3--:R-:W-:-:S04]  /*0e10*/  FADD R8, R9, -R4 ;  /* 0x8000000409087221 */ /* 0x008fc80000000000 */
[----:B------:R-:W-:Y:S01]  /*0e20*/  FFMA R5, R8, R8, R5 ;  /* 0x0000000808057223 */ /* 0x000fe20000000005 */
[----:B----4-:R-:W-:-:S04]  /*0e30*/  FADD R8, R11, -R4 ;  /* 0x800000040b087221 */ /* 0x010fc80000000000 */
[----:B------:R-:W-:Y:S01]  /*0e40*/  FFMA R5, R8, R8, R5 ;  /* 0x0000000808057223 */ /* 0x000fe20000000005 */
[----:B-----5:R-:W-:-:S04]  /*0e50*/  FADD R8, R13, -R4 ;  /* 0x800000040d087221 */ /* 0x020fc80000000000 */
[----:B------:R-:W-:Y:S01]  /*0e60*/  FFMA R5, R8, R8, R5 ;  /* 0x0000000808057223 */ /* 0x000fe20000000005 */
[--C-:B------:R-:W-:Y:S01]  /*0e70*/  FADD R8, R15, -R4.reuse ;  /* 0x800000040f087221 */ /* 0x100fe20000000000 */
[----:B0-----:R-:W-:-:S03]  /*0e80*/  FADD R6, R17, -R4 ;  /* 0x8000000411067221 */ /* 0x001fc60000000000 */
[----:B------:R-:W-:Y:S01]  /*0e90*/  FFMA R5, R8, R8, R5 ;  /* 0x0000000808057223 */ /* 0x000fe20000000005 */
[----:B------:R-:W-:-:S03]  /*0ea0*/  FADD R8, R19, -R4 ;  /* 0x8000000413087221 */ /* 0x000fc60000000000 */
[----:B------:R-:W-:Y:S01]  /*0eb0*/  FFMA R5, R6, R6, R5 ;  /* 0x0000000606057223 */ /* 0x000fe20000000005 */
[----:B------:R-:W-:-:S03]  /*0ec0*/  FADD R6, R21, -R4 ;  /* 0x8000000415067221 */ /* 0x000fc60000000000 */
[----:B------:R-:W-:-:S04]  /*0ed0*/  FFMA R5, R8, R8, R5 ;  /* 0x0000000808057223 */ /* 0x000fc80000000005 */
[----:B------:R-:W-:-:S07]  /*0ee0*/  FFMA R8, R6, R6, R5 ;  /* 0x0000000606087223 */ /* 0x000fce0000000005 */
.L_x_10:
        /* <DEDUP_REMOVED lines=13> */
[----:B--2---:R-:W-:-:S04]  /*0fc0*/  FADD R5, R5, -R4 ;  /* 0x8000000405057221 */ /* 0x004fc80000000000 */
[----:B------:R-:W-:Y:S01]  /*0fd0*/  FFMA R5, R5, R5, R8 ;  /* 0x0000000505057223 */ /* 0x000fe20000000008 */
[--C-:B---3--:R-:W-:Y:S01]  /*0fe0*/  FADD R8, R9, -R4.reuse ;  /* 0x8000000409087221 */ /* 0x108fe20000000000 */
[----:B----4-:R-:W-:-:S03]  /*0ff0*/  FADD R10, R11, -R4 ;  /* 0x800000040b0a7221 */ /* 0x010fc60000000000 */
[----:B------:R-:W-:Y:S01]  /*1000*/  FFMA R5, R8, R8, R5 ;  /* 0x0000000808057223 */ /* 0x000fe20000000005 */
[----:B-----5:R-:W-:-:S03]  /*1010*/  FADD R8, R13, -R4 ;  /* 0x800000040d087221 */ /* 0x020fc60000000000 */
[----:B------:R-:W-:-:S04]  /*1020*/  FFMA R5, R10, R10, R5 ;  /* 0x0000000a0a057223 */ /* 0x000fc80000000005 */
[----:B------:R-:W-:-:S07]  /*1030*/  FFMA R8, R8, R8, R5 ;  /* 0x0000000808087223 */ /* 0x000fce0000000005 */
.L_x_11:
[----:B------:R-:W-:Y:S05]  /*1040*/  BRA.U !UP1, `(.L_x_7) ;  /* 0x00000001092c7547 */ /* 0x000fea000b800000 */
[----:B------:R-:W0:Y:S01]  /*1050*/  LDC.64 R10, c[0x0][0x380] ;  /* 0x0000e000ff0a7b82 */ /* 0x000e220000000a00 */
[----:B------:R-:W-:Y:S01]  /*1060*/  IADD3 R5, PT, PT, R0, UR4, RZ ;  /* 0x0000000400057c10 */ /* 0x000fe2000fffe0ff */
[----:B------:R-:W-:-:S12]  /*1070*/  UIADD3 UR5, UPT, UPT, -UR5, URZ, URZ ;  /* 0x000000ff05057290 */ /* 0x000fd8000fffe1ff */
.L_x_12:
[----:B0-----:R-:W-:-:S06]  /*1080*/  IMAD.WIDE R6, R5, 0x4, R10 ;  /* 0x0000000405067825 */ /* 0x001fcc00078e020a */
[----:B------:R-:W2:Y:S01]  /*1090*/  LDG.E R7, desc[UR12][R6.64] ;  /* 0x0000000c06077981 */ /* 0x000ea2000c1e1900 */
[----:B------:R-:W-:Y:S01]  /*10a0*/  UIADD3 UR5, UPT, UPT, UR5, 0x1, URZ ;  /* 0x0000000105057890 */ /* 0x000fe2000fffe0ff */
[----:B------:R-:W-:-:S03]  /*10b0*/  IADD3 R5, PT, PT, R5, 0x1, RZ ;  /* 0x0000000105057810 */ /* 0x000fc60007ffe0ff */
[----:B------:R-:W-:Y:S01]  /*10c0*/  UISETP.NE.AND UP0, UPT, UR5, URZ, UPT ;  /* 0x000000ff0500728c */ /* 0x000fe2000bf05270 */
[----:B--2---:R-:W-:-:S04]  /*10d0*/  FADD R9, R7, -R4 ;  /* 0x8000000407097221 */ /* 0x004fc80000000000 */
[----:B------:R-:W-:-:S04]  /*10e0*/  FFMA R8, R9, R9, R8 ;  /* 0x0000000909087223 */ /* 0x000fc80000000008 */
[----:B------:R-:W-:Y:S05]  /*10f0*/  BRA.U UP0, `(.L_x_12) ;  /* 0xfffffffd00e07547 */ /* 0x000fea000b83ffff */
.L_x_7:
        /* <DEDUP_REMOVED lines=11> */
.L_x_13:
[----:B------:R-:W0:Y:S02]  /*11b0*/  LDCU UR4, c[0x0][0x3ac] ;  /* 0x00007580ff0477ac */ /* 0x000e240008000800 */
[----:B0-----:R-:W-:-:S04]  /*11c0*/  FADD R3, R0, UR4 ;  /* 0x0000000400037e21 */ /* 0x001fc80008000000 */
[----:B------:R0:W1:Y:S01]  /*11d0*/  MUFU.RSQ R6, R3 ;  /* 0x0000000300067308 */ /* 0x0000620000001400 */
[----:B------:R-:W-:-:S04]  /*11e0*/  IADD3 R0, PT, PT, R3, -0xd000000, RZ ;  /* 0xf300000003007810 */ /* 0x000fc80007ffe0ff */
[----:B------:R-:W-:-:S13]  /*11f0*/  ISETP.GT.U32.AND P0, PT, R0, 0x727fffff, PT ;  /* 0x727fffff0000780c */ /* 0x000fda0003f04070 */
[----:B01----:R-:W-:Y:S05]  /*1200*/  @!P0 BRA `(.L_x_14) ;  /* 0x0000000000108947 */ /* 0x003fea0003800000 */
[----:B------:R-:W-:-:S07]  /*1210*/  MOV R8, 0x1230 ;  /* 0x0000123000087802 */ /* 0x000fce0000000f00 */
[----:B------:R-:W-:Y:S05]  /*1220*/  CALL.REL.NOINC `($__internal_1_$__cuda_sm20_sqrt_rn_f32_slowpath) ;  /* 0x0000000400847944 */ /* 0x000fea0003c00000 */
[----:B------:R-:W-:Y:S01]  /*1230*/  MOV R0, R3 ;  /* 0x0000000300007202 */ /* 0x000fe20000000f00 */
[----:B------:R-:W-:Y:S06]  /*1240*/  BRA `(.L_x_15) ;  /* 0x0000000000107947 */ /* 0x000fec0003800000 */
.L_x_14:
[----:B------:R-:W-:Y:S01]  /*1250*/  FMUL.FTZ R0, R3, R6 ;  /* 0x0000000603007220 */ /* 0x000fe20000410000 */
[----:B------:R-:W-:-:S03]  /*1260*/  FMUL.FTZ R5, R6, 0.5 ;  /* 0x3f00000006057820 */ /* 0x000fc60000410000 */
[----:B------:R-:W-:-:S04]  /*1270*/  FFMA R3, -R0, R0, R3 ;  /* 0x0000000000037223 */ /* 0x000fc80000000103 */
[----:B------:R-:W-:-:S07]  /*1280*/  FFMA R0, R3, R5, R0 ;  /* 0x0000000503007223 */ /* 0x000fce0000000000 */
.L_x_15:
[----:B------:R-:W0:Y:S01]  /*1290*/  S2R R5, SR_TID.X ;  /* 0x0000000000057919 */ /* 0x000e220000002100 */
[----:B------:R-:W0:Y:S02]  /*12a0*/  LDCU UR4, c[0x0][0x3a8] ;  /* 0x00007500ff0477ac */ /* 0x000e240008000800 */
[----:B0-----:R-:W-:-:S13]  /*12b0*/  ISETP.GE.AND P0, PT, R5, UR4, PT ;  /* 0x0000000405007c0c */ /* 0x001fda000bf06270 */
[----:B------:R-:W-:Y:S05]  /*12c0*/  @P0 EXIT ;  /* 0x000000000000094d */ /* 0x000fea0003800000 */
[----:B------:R-:W0:Y:S01]  /*12d0*/  LDC R15, c[0x0][0x3a4] ;  /* 0x0000e900ff0f7b82 */ /* 0x000e220000000800 */
[----:B------:R-:W-:Y:S01]  /*12e0*/  IADD3 R3, PT, PT, R0, 0x1800000, RZ ;  /* 0x0180000000037810 */ /* 0x000fe20007ffe0ff */
[----:B------:R-:W1:Y:S03]  /*12f0*/  LDCU UR4, c[0x0][0x360] ;  /* 0x00006c00ff0477ac */ /* 0x000e660008000800 */
[----:B------:R-:W-:Y:S01]  /*1300*/  LOP3.LUT R3, R3, 0x7f800000, RZ, 0xc0, !PT ;  /* 0x7f80000003037812 */ /* 0x000fe200078ec0ff */
[----:B------:R-:W2:Y:S02]  /*1310*/  LDCU UR5, c[0x0][0x3a8] ;  /* 0x00007500ff0577ac */ /* 0x000ea40008000800 */
[----:B------:R-:W3:Y:S01]  /*1320*/  LDC.64 R6, c[0x0][0x380] ;  /* 0x0000e000ff067b82 */ /* 0x000ee20000000a00 */
[----:B------:R-:W-:Y:S02]  /*1330*/  ISETP.GT.U32.AND P0, PT, R3, 0x1ffffff, PT ;  /* 0x01ffffff0300780c */ /* 0x000fe40003f04070 */
[----:B------:R-:W-:-:S05]  /*1340*/  MOV R3, R5 ;  /* 0x0000000500037202 */ /* 0x000fca0000000f00 */
[----:B------:R-:W4:Y:S08]  /*1350*/  LDC.64 R8, c[0x0][0x388] ;  /* 0x0000e200ff087b82 */ /* 0x000f300000000a00 */
[----:B------:R-:W1:Y:S01]  /*1360*/  LDC.64 R10, c[0x0][0x390] ;  /* 0x0000e400ff0a7b82 */ /* 0x000e620000000a00 */
[----:B0-----:R-:W-:-:S07]  /*1370*/  IMAD R2, R15, UR10, R2 ;  /* 0x0000000a0f027c24 */ /* 0x001fce000f8e0202 */
[----:B------:R-:W0:Y:S01]  /*1380*/  LDC.64 R12, c[0x0][0x398] ;  /* 0x0000e600ff0c7b82 */ /* 0x000e220000000a00 */
[----:B--23--:R-:W-:Y:S05]  /*1390*/  @P0 BRA `(.L_x_16) ;  /* 0x00000000000c0947 */ /* 0x00cfea0003800000 */
[----:B------:R-:W-:-:S07]  /*13a0*/  MOV R14, 0x13c0 ;  /* 0x000013c0000e7802 */ /* 0x000fce0000000f00 */
[----:B01--4-:R-:W-:Y:S05]  /*13b0*/  CALL.REL.NOINC `($__internal_0_$__cuda_sm20_rcp_rn_f32_slowpath) ;  /* 0x0000000000547944 */ /* 0x013fea0003c00000 */
[----:B------:R-:W-:Y:S05]  /*13c0*/  BRA `(.L_x_17) ;  /* 0x0000000000107947 */ /* 0x000fea0003800000 */
.L_x_16:
[----:B------:R-:W2:Y:S02]  /*13d0*/  MUFU.RCP R5, R0 ;  /* 0x0000000000057308 */ /* 0x000ea40000001000 */
[----:B--2---:R-:W-:-:S04]  /*13e0*/  FFMA R14, R5, R0, -1 ;  /* 0xbf800000050e7423 */ /* 0x004fc80000000000 */
[----:B------:R-:W-:-:S04]  /*13f0*/  FADD.FTZ R14, -R14, -RZ ;  /* 0x800000ff0e0e7221 */ /* 0x000fc80000010100 */
[----:B------:R-:W-:-:S07]  /*1400*/  FFMA R5, R5, R14, R5 ;  /* 0x0000000e05057223 */ /* 0x000fce0000000005 */
.L_x_17:
[----:B--2---:R-:W-:-:S04]  /*1410*/  IMAD R21, R2, UR5, R3 ;  /* 0x0000000502157c24 */ /* 0x004fc8000f8e0203 */
[----:B------:R-:W-:-:S04]  /*1420*/  IMAD.WIDE R14, R21, 0x4, R6 ;  /* 0x00000004150e7825 */ /* 0x000fc800078e0206 */
[C---:B----4-:R-:W-:Y:S02]  /*1430*/  IMAD.WIDE R16, R3.reuse, 0x4, R8 ;  /* 0x0000000403107825 */ /* 0x050fe400078e0208 */
[----:B------:R-:W2:Y:S02]  /*1440*/  LDG.E R15, desc[UR12][R14.64] ;  /* 0x0000000c0e0f7981 */ /* 0x000ea4000c1e1900 */
[----:B-1----:R-:W-:Y:S02]  /*1450*/  IMAD.WIDE R18, R3, 0x4, R10 ;  /* 0x0000000403127825 */ /* 0x002fe400078e020a */
[----:B------:R-:W3:Y:S04]  /*1460*/  LDG.E R17, desc[UR12][R16.64] ;  /* 0x0000000c10117981 */ /* 0x000ee8000c1e1900 */
[----:B------:R-:W3:Y:S01]  /*1470*/  LDG.E R19, desc[UR12][R18.64] ;  /* 0x0000000c12137981 */ /* 0x000ee2000c1e1900 */
[----:B0-----:R-:W-:Y:S01]  /*1480*/  IMAD.WIDE R20, R21, 0x4, R12 ;  /* 0x0000000415147825 */ /* 0x001fe200078e020c */
[----:B------:R-:W-:-:S04]  /*1490*/  IADD3 R3, PT, PT, R3, UR4, RZ ;  /* 0x0000000403037c10 */ /* 0x000fc8000fffe0ff */
[----:B------:R-:W-:Y:S01]  /*14a0*/  ISETP.GE.AND P0, PT, R3, UR5, PT ;  /* 0x0000000503007c0c */ /* 0x000fe2000bf06270 */
[----:B--2---:R-:W-:-:S04]  /*14b0*/  FADD R0, R15, -R4 ;  /* 0x800000040f007221 */ /* 0x004fc80000000000 */
[----:B------:R-:W-:-:S04]  /*14c0*/  FMUL R0, R5, R0 ;  /* 0x0000000005007220 */ /* 0x000fc80000400000 */
[----:B---3--:R-:W-:-:S05]  /*14d0*/  FFMA R23, R0, R17, R19 ;  /* 0x0000001100177223 */ /* 0x008fca0000000013 */
[----:B------:R2:W-:Y:S01]  /*14e0*/  STG.E desc[UR12][R20.64], R23 ;  /* 0x0000001714007986 */ /* 0x0005e2000c10190c */
[----:B------:R-:W-:Y:S05]  /*14f0*/  @!P0 BRA `(.L_x_17) ;  /* 0xfffffffc00c48947 */ /* 0x000fea000383ffff */
[----:B------:R-:W-:Y:S05]  /*1500*/  EXIT ;  /* 0x000000000000794d */ /* 0x000fea0003800000 */
        .weak           $__internal_0_$__cuda_sm20_rcp_rn_f32_slowpath
        .type           $__internal_0_$__cuda_sm20_rcp_rn_f32_slowpath,@function
        .size           $__internal_0_$__cuda_sm20_rcp_rn_f32_slowpath,($__internal_1_$__cuda_sm20_sqrt_rn_f32_slowpath - $__internal_0_$__cuda_sm20_rcp_rn_f32_slowpath)
$__internal_0_$__cuda_sm20_rcp_rn_f32_slowpath:
[----:B------:R-:W-:-:S04]  /*1510*/  SHF.L.U32 R5, R0, 0x1, RZ ;  /* 0x0000000100057819 */ /* 0x000fc800000006ff */
[----:B------:R-:W-:-:S04]  /*1520*/  SHF.R.U32.HI R5, RZ, 0x18, R5 ;  /* 0x00000018ff057819 */ /* 0x000fc80000011605 */
[----:B------:R-:W-:-:S13]  /*1530*/  ISETP.NE.U32.AND P0, PT, R5, RZ, PT ;  /* 0x000000ff0500720c */ /* 0x000fda0003f05070 */
[----:B------:R-:W-:Y:S05]  /*1540*/  @P0 BRA `(.L_x_18) ;  /* 0x00000000002c0947 */ /* 0x000fea0003800000 */
[----:B------:R-:W-:-:S04]  /*1550*/  SHF.L.U32 R5, R0, 0x1, RZ ;  /* 0x0000000100057819 */ /* 0x000fc800000006ff */
[----:B------:R-:W-:-:S13]  /*1560*/  ISETP.NE.AND P0, PT, R5, RZ, PT ;  /* 0x000000ff0500720c */ /* 0x000fda0003f05270 */
[----:B------:R2:W3:Y:S01]  /*1570*/  @!P0 MUFU.RCP R5, R0 ;  /* 0x0000000000058308 */ /* 0x0004e20000001000 */
[----:B------:R-:W-:Y:S05]  /*1580*/  @!P0 BRA `(.L_x_19) ;  /* 0x0000000000a48947 */ /* 0x000fea0003800000 */
[----:B------:R-:W-:-:S04]  /*1590*/  FFMA R15, R0, 1.84467440737095516160e+19, RZ ;  /* 0x5f800000000f7823 */ /* 0x000fc800000000ff */
[----:B--2---:R-:W3:Y:S02]  /*15a0*/  MUFU.RCP R0, R15 ;  /* 0x0000000f00007308 */ /* 0x004ee40000001000 */
[----:B---3--:R-:W-:-:S04]  /*15b0*/  FFMA R5, R15, R0, -1 ;  /* 0xbf8000000f057423 */ /* 0x008fc80000000000 */
[----:B------:R-:W-:-:S04]  /*15c0*/  FADD.FTZ R5, -R5, -RZ ;  /* 0x800000ff05057221 */ /* 0x000fc80000010100 */
[----:B------:R-:W-:-:S04]  /*15d0*/  FFMA R0, R0, R5, R0 ;  /* 0x0000000500007223 */ /* 0x000fc80000000000 */
[----:B------:R-:W-:Y:S01]  /*15e0*/  FFMA R5, R0, 1.84467440737095516160e+19, RZ ;  /* 0x5f80000000057823 */ /* 0x000fe200000000ff */
[----:B------:R-:W-:Y:S06]  /*15f0*/  BRA `(.L_x_19) ;  /* 0x0000000000887947 */ /* 0x000fec0003800000 */
.L_x_18:
[----:B------:R-:W-:-:S04]  /*1600*/  IADD3 R15, PT, PT, R5, -0xfd, RZ ;  /* 0xffffff03050f7810 */ /* 0x000fc80007ffe0ff */
[----:B------:R-:W-:-:S13]  /*1610*/  ISETP.GT.U32.AND P0, PT, R15, 0x1, PT ;  /* 0x000000010f00780c */ /* 0x000fda0003f04070 */
[----:B------:R-:W-:Y:S05]  /*1620*/  @P0 BRA `(.L_x_20) ;  /* 0x0000000000780947 */ /* 0x000fea0003800000 */
[----:B------:R-:W-:Y:S01]  /*1630*/  LOP3.LUT R16, R0, 0x7fffff, RZ, 0xc0, !PT ;  /* 0x007fffff00107812 */ /* 0x000fe200078ec0ff */
[----:B------:R-:W-:Y:S01]  /*1640*/  HFMA2 R20, -RZ, RZ, 0, 1.78813934326171875e-07 ;  /* 0x00000003ff147431 */ /* 0x000fe200000001ff */
[----:B------:R-:W-:Y:S02]  /*1650*/  IADD3 R5, PT, PT, R5, -0xfc, RZ ;  /* 0xffffff0405057810 */ /* 0x000fe40007ffe0ff */
[----:B------:R-:W-:-:S04]  /*1660*/  LOP3.LUT R16, R16, 0x3f800000, RZ, 0xfc, !PT ;  /* 0x3f80000010107812 */ /* 0x000fc800078efcff */
[----:B------:R-:W0:Y:S01]  /*1670*/  MUFU.RCP R17, R16 ;  /* 0x0000001000117308 */ /* 0x000e220000001000 */
[----:B------:R-:W-:Y:S01]  /*1680*/  SHF.L.U32 R21, R20, R15, RZ ;  /* 0x0000000f14157219 */ /* 0x000fe200000006ff */
[----:B0-----:R-:W-:-:S04]  /*1690*/  FFMA R18, R16, R17, -1 ;  /* 0xbf80000010127423 */ /* 0x001fc80000000011 */
[----:B------:R-:W-:-:S04]  /*16a0*/  FADD.FTZ R18, -R18, -RZ ;  /* 0x800000ff12127221 */ /* 0x000fc80000010100 */
[CCC-:B------:R-:W-:Y:S01]  /*16b0*/  FFMA.RM R19, R17.reuse, R18.reuse, R17.reuse ;  /* 0x0000001211137223 */ /* 0x1c0fe20000004011 */
[----:B------:R-:W-:-:S04]  /*16c0*/  FFMA.RP R18, R17, R18, R17 ;  /* 0x0000001211127223 */ /* 0x000fc80000008011 */
[C---:B------:R-:W-:Y:S02]  /*16d0*/  LOP3.LUT R17, R19.reuse, 0x7fffff, RZ, 0xc0, !PT ;  /* 0x007fffff13117812 */ /* 0x040fe400078ec0ff */
[----:B------:R-:W-:Y:S02]  /*16e0*/  FSETP.NEU.FTZ.AND P0, PT, R19, R18, PT ;  /* 0x000000121300720b */ /* 0x000fe40003f1d000 */
[----:B------:R-:W-:Y:S02]  /*16f0*/  LOP3.LUT R18, R17, 0x800000, RZ, 0xfc, !PT ;  /* 0x0080000011127812 */ /* 0x000fe400078efcff */
[----:B------:R-:W-:Y:S02]  /*1700*/  SEL R17, RZ, 0xffffffff, !P0 ;  /* 0xffffffffff117807 */ /* 0x000fe40004000000 */
[----:B------:R-:W-:Y:S02]  /*1710*/  LOP3.LUT R16, R21, R18, RZ, 0xc0, !PT ;  /* 0x0000001215107212 */ /* 0x000fe400078ec0ff */
[----:B------:R-:W-:-:S02]  /*1720*/  IADD3 R17, PT, PT, -R17, RZ, RZ ;  /* 0x000000ff11117210 */ /* 0x000fc40007ffe1ff */
[-C--:B------:R-:W-:Y:S02]  /*1730*/  SHF.R.U32.HI R16, RZ, R15.reuse, R16 ;  /* 0x0000000fff107219 */ /* 0x080fe40000011610 */
[--C-:B------:R-:W-:Y:S02]  /*1740*/  LOP3.LUT P1, RZ, R17, R15, R18.reuse, 0xf8, !PT ;  /* 0x0000000f11ff7212 */ /* 0x100fe4000782f812 */
[C---:B------:R-:W-:Y:S02]  /*1750*/  LOP3.LUT P0, RZ, R16.reuse, 0x1, RZ, 0xc0, !PT ;  /* 0x0000000110ff7812 */ /* 0x040fe4000780c0ff */
[----:B------:R-:W-:Y:S02]  /*1760*/  LOP3.LUT P2, RZ, R16, 0x2, RZ, 0xc0, !PT ;  /* 0x0000000210ff7812 */ /* 0x000fe4000784c0ff */
[----:B------:R-:W-:Y:S02]  /*1770*/  SHF.R.U32.HI R5, RZ, R5, R18 ;  /* 0x00000005ff057219 */ /* 0x000fe40000011612 */
[----:B------:R-:W-:-:S02]  /*1780*/  PLOP3.LUT P0, PT, P0, P1, P2, 0xe0, 0x0 ;  /* 0x000000000000781c */ /* 0x000fc40000703c20 */
[----:B------:R-:W-:Y:S02]  /*1790*/  LOP3.LUT P1, RZ, R0, 0x7fffff, RZ, 0xc0, !PT ;  /* 0x007fffff00ff7812 */ /* 0x000fe4000782c0ff */
[----:B------:R-:W-:-:S04]  /*17a0*/  SEL R15, RZ, 0x1, !P0 ;  /* 0x00000001ff0f7807 */ /* 0x000fc80004000000 */
[----:B------:R-:W-:-:S04]  /*17b0*/  IADD3 R15, PT, PT, -R15, RZ, RZ ;  /* 0x000000ff0f0f7210 */ /* 0x000fc80007ffe1ff */
[----:B------:R-:W-:-:S13]  /*17c0*/  ISETP.GE.AND P0, PT, R15, RZ, PT ;  /* 0x000000ff0f00720c */ /* 0x000fda0003f06270 */
[----:B------:R-:W-:-:S04]  /*17d0*/  @!P0 IADD3 R5, PT, PT, R5, 0x1, RZ ;  /* 0x0000000105058810 */ /* 0x000fc80007ffe0ff */
[----:B------:R-:W-:-:S04]  /*17e0*/  @!P1 SHF.L.U32 R5, R5, 0x1, RZ ;  /* 0x0000000105059819 */ /* 0x000fc800000006ff */
[----:B------:R-:W-:Y:S01]  /*17f0*/  LOP3.LUT R5, R5, 0x80000000, R0, 0xf8, !PT ;  /* 0x8000000005057812 */ /* 0x000fe200078ef800 */
[----:B------:R-:W-:Y:S06]  /*1800*/  BRA `(.L_x_19) ;  /* 0x0000000000047947 */ /* 0x000fec0003800000 */
.L_x_20:
[----:B------:R0:W1:Y:S02]  /*1810*/  MUFU.RCP R5, R0 ;  /* 0x0000000000057308 */ /* 0x0000640000001000 */
.L_x_19:
[----:B------:R-:W-:-:S04]  /*1820*/  MOV R15, 0x0 ;  /* 0x00000000000f7802 */ /* 0x000fc80000000f00 */
[----:B0123--:R-:W-:Y:S05]  /*1830*/  RET.REL.NODEC R14 `(_Z16layernorm_kernelPKfS0_S0_Pfiiif) ;  /* 0xffffffe40ef07950 */ /* 0x00ffea0003c3ffff */
        .weak           $__internal_1_$__cuda_sm20_sqrt_rn_f32_slowpath
        .type           $__internal_1_$__cuda_sm20_sqrt_rn_f32_slowpath,@function
        .size           $__internal_1_$__cuda_sm20_sqrt_rn_f32_slowpath,($__internal_2_$__cuda_sm3x_div_rn_noftz_f32_slowpath - $__internal_1_$__cuda_sm20_sqrt_rn_f32_slowpath)
$__internal_1_$__cuda_sm20_sqrt_rn_f32_slowpath:
[----:B------:R-:W-:-:S13]  /*1840*/  LOP3.LUT P0, RZ, R3, 0x7fffffff, RZ, 0xc0, !PT ;  /* 0x7fffffff03ff7812 */ /* 0x000fda000780c0ff */
[----:B------:R-:W-:Y:S05]  /*1850*/  @!P0 BRA `(.L_x_21) ;  /* 0x0000000000488947 */ /* 0x000fea0003800000 */
[----:B------:R-:W-:Y:S02]  /*1860*/  FSETP.GEU.FTZ.AND P0, PT, R3, RZ, PT ;  /* 0x000000ff0300720b */ /* 0x000fe40003f1e000 */
[----:B------:R-:W-:-:S11]  /*1870*/  MOV R0, R3 ;  /* 0x0000000300007202 */ /* 0x000fd60000000f00 */
[----:B------:R-:W-:Y:S01]  /*1880*/  @!P0 MOV R3, 0x7fffffff ;  /* 0x7fffffff00038802 */ /* 0x000fe20000000f00 */
[----:B------:R-:W-:Y:S06]  /*1890*/  @!P0 BRA `(.L_x_21) ;  /* 0x0000000000388947 */ /* 0x000fec0003800000 */
[----:B------:R-:W-:-:S13]  /*18a0*/  FSETP.GTU.FTZ.AND P0, PT, |R0|, +INF , PT ;  /* 0x7f8000000000780b */ /* 0x000fda0003f1c200 */
[----:B------:R-:W-:Y:S01]  /*18b0*/  @P0 FADD.FTZ R3, R0, 1 ;  /* 0x3f80000000030421 */ /* 0x000fe20000010000 */
[----:B------:R-:W-:Y:S06]  /*18c0*/  @P0 BRA `(.L_x_21) ;  /* 0x00000000002c0947 */ /* 0x000fec0003800000 */
[----:B------:R-:W-:-:S13]  /*18d0*/  FSETP.NEU.FTZ.AND P0, PT, |R0|, +INF , PT ;  /* 0x7f8000000000780b */ /* 0x000fda0003f1d200 */
[----:B------:R-:W-:Y:S01]  /*18e0*/  @!P0 MOV R3, R0 ;  /* 0x0000000000038202 */ /* 0x000fe20000000f00 */
[----:B------:R-:W-:Y:S06]  /*18f0*/  @!P0 BRA `(.L_x_21) ;  /* 0x0000000000208947 */ /* 0x000fec0003800000 */
[----:B------:R-:W-:-:S04]  /*1900*/  FFMA R0, R0, 1.84467440737095516160e+19, RZ ;  /* 0x5f80000000007823 */ /* 0x000fc800000000ff */
[----:B------:R-:W0:Y:S02]  /*1910*/  MUFU.RSQ R3, R0 ;  /* 0x0000000000037308 */ /* 0x000e240000001400 */
[----:B0-----:R-:W-:Y:S01]  /*1920*/  FMUL.FTZ R5, R0, R3 ;  /* 0x0000000300057220 */ /* 0x001fe20000410000 */
[----:B------:R-:W-:-:S03]  /*1930*/  FMUL.FTZ R3, R3, 0.5 ;  /* 0x3f00000003037820 */ /* 0x000fc60000410000 */
[----:B------:R-:W-:-:S04]  /*1940*/  FADD.FTZ R6, -R5, -RZ ;  /* 0x800000ff05067221 */ /* 0x000fc80000010100 */
[----:B------:R-:W-:-:S04]  /*1950*/  FFMA R6, R5, R6, R0 ;  /* 0x0000000605067223 */ /* 0x000fc80000000000 */
[----:B------:R-:W-:-:S04]  /*1960*/  FFMA R3, R6, R3, R5 ;  /* 0x0000000306037223 */ /* 0x000fc80000000005 */
[----:B------:R-:W-:-:S07]  /*1970*/  FMUL.FTZ R3, R3, 2.3283064365386962891e-10 ;  /* 0x2f80000003037820 */ /* 0x000fce0000410000 */
.L_x_21:
[----:B------:R-:W-:Y:S01]  /*1980*/  HFMA2 R7, -RZ, RZ, 0, 0 ;  /* 0x00000000ff077431 */ /* 0x000fe200000001ff */
[----:B------:R-:W-:-:S04]  /*1990*/  MOV R6, R8 ;  /* 0x0000000800067202 */ /* 0x000fc80000000f00 */
[----:B------:R-:W-:Y:S05]  /*19a0*/  RET.REL.NODEC R6 `(_Z16layernorm_kernelPKfS0_S0_Pfiiif) ;  /* 0xffffffe406947950 */ /* 0x000fea0003c3ffff */
        .weak           $__internal_2_$__cuda_sm3x_div_rn_noftz_f32_slowpath
        .type           $__internal_2_$__cuda_sm3x_div_rn_noftz_f32_slowpath,@function
        .size           $__internal_2_$__cuda_sm3x_div_rn_noftz_f32_slowpath,(.L_x_137 - $__internal_2_$__cuda_sm3x_div_rn_noftz_f32_slowpath)
$__internal_2_$__cuda_sm3x_div_rn_noftz_f32_slowpath:
[----:B------:R-:W-:Y:S02]  /*19b0*/  SHF.R.U32.HI R7, RZ, 0x17, R3 ;  /* 0x00000017ff077819 */ /* 0x000fe40000011603 */
[----:B------:R-:W-:Y:S02]  /*19c0*/  SHF.R.U32.HI R5, RZ, 0x17, R0 ;  /* 0x00000017ff057819 */ /* 0x000fe40000011600 */
[----:B------:R-:W-:Y:S02]  /*19d0*/  LOP3.LUT R12, R7, 0xff, RZ, 0xc0, !PT ;  /* 0x000000ff070c7812 */ /* 0x000fe400078ec0ff */
[----:B------:R-:W-:Y:S02]  /*19e0*/  LOP3.LUT R10, R5, 0xff, RZ, 0xc0, !PT ;  /* 0x000000ff050a7812 */ /* 0x000fe400078ec0ff */
[----:B------:R-:W-:Y:S02]  /*19f0*/  IADD3 R9, PT, PT, R12, -0x1, RZ ;  /* 0xffffffff0c097810 */ /* 0x000fe40007ffe0ff */
[----:B------:R-:W-:-:S02]  /*1a00*/  IADD3 R8, PT, PT, R10, -0x1, RZ ;  /* 0xffffffff0a087810 */ /* 0x000fc40007ffe0ff */
[----:B------:R-:W-:Y:S02]  /*1a10*/  ISETP.GT.U32.AND P0, PT, R9, 0xfd, PT ;  /* 0x000000fd0900780c */ /* 0x000fe40003f04070 */
[----:B------:R-:W-:Y:S02]  /*1a20*/  MOV R5, R3 ;  /* 0x0000000300057202 */ /* 0x000fe40000000f00 */
[----:B------:R-:W-:-:S13]  /*1a30*/  ISETP.GT.U32.OR P0, PT, R8, 0xfd, P0 ;  /* 0x000000fd0800780c */ /* 0x000fda0000704470 */
[----:B------:R-:W-:Y:S01]  /*1a40*/  @!P0 MOV R7, RZ ;  /* 0x000000ff00078202 */ /* 0x000fe20000000f00 */
[----:B------:R-:W-:Y:S06]  /*1a50*/  @!P0 BRA `(.L_x_22) ;  /* 0x00000000005c8947 */ /* 0x000fec0003800000 */
[----:B------:R-:W-:Y:S02]  /*1a60*/  FSETP.GTU.FTZ.AND P0, PT, |R0|, +INF , PT ;  /* 0x7f8000000000780b */ /* 0x000fe40003f1c200 */
[----:B------:R-:W-:-:S04]  /*1a70*/  FSETP.GTU.FTZ.AND P1, PT, |R3|, +INF , PT ;  /* 0x7f8000000300780b */ /* 0x000fc80003f3c200 */
[----:B------:R-:W-:-:S13]  /*1a80*/  PLOP3.LUT P0, PT, P0, P1, PT, 0xf8, 0x8f ;  /* 0x00000000008f781c */ /* 0x000fda0000703f70 */
[----:B------:R-:W-:Y:S05]  /*1a90*/  @P0 BRA `(.L_x_23) ;  /* 0x0000000400440947 */ /* 0x000fea0003800000 */
[----:B------:R-:W-:-:S13]  /*1aa0*/  LOP3.LUT P0, RZ, R5, 0x7fffffff, R0, 0xc8, !PT ;  /* 0x7fffffff05ff7812 */ /* 0x000fda000780c800 */
[----:B------:R-:W-:Y:S05]  /*1ab0*/  @!P0 BRA `(.L_x_24) ;  /* 0x0000000400348947 */ /* 0x000fea0003800000 */
[C---:B------:R-:W-:Y:S02]  /*1ac0*/  FSETP.NEU.FTZ.AND P2, PT, |R0|.reuse, +INF , PT ;  /* 0x7f8000000000780b */ /* 0x040fe40003f5d200 */
[----:B------:R-:W-:Y:S02]  /*1ad0*/  FSETP.NEU.FTZ.AND P1, PT, |R3|, +INF , PT ;  /* 0x7f8000000300780b */ /* 0x000fe40003f3d200 */
[----:B------:R-:W-:-:S11]  /*1ae0*/  FSETP.NEU.FTZ.AND P0, PT, |R0|, +INF , PT ;  /* 0x7f8000000000780b */ /* 0x000fd60003f1d200 */
[----:B------:R-:W-:Y:S05]  /*1af0*/  @!P1 BRA !P2, `(.L_x_24) ;  /* 0x0000000400249947 */ /* 0x000fea0005000000 */
[----:B------:R-:W-:-:S04]  /*1b00*/  LOP3.LUT P2, RZ, R0, 0x7fffffff, RZ, 0xc0, !PT ;  /* 0x7fffffff00ff7812 */ /* 0x000fc8000784c0ff */
[----:B------:R-:W-:-:S13]  /*1b10*/  PLOP3.LUT P1, PT, P1, P2, PT, 0x2f, 0xf2 ;  /* 0x0000000000f2781c */ /* 0x000fda0000f24577 */
[----:B------:R-:W-:Y:S05]  /*1b20*/  @P1 BRA `(.L_x_25) ;  /* 0x0000000400101947 */ /* 0x000fea0003800000 */
[----:B------:R-:W-:-:S04]  /*1b30*/  LOP3.LUT P1, RZ, R5, 0x7fffffff, RZ, 0xc0, !PT ;  /* 0x7fffffff05ff7812 */ /* 0x000fc8000782c0ff */
[----:B------:R-:W-:-:S13]  /*1b40*/  PLOP3.LUT P0, PT, P0, P1, PT, 0x2f, 0xf2 ;  /* 0x0000000000f2781c */ /* 0x000fda0000702577 */
[----:B------:R-:W-:Y:S05]  /*1b50*/  @P0 BRA `(.L_x_26) ;  /* 0x0000000000f80947 */ /* 0x000fea0003800000 */
[----:B------:R-:W-:Y:S02]  /*1b60*/  ISETP.GE.AND P0, PT, R8, RZ, PT ;  /* 0x000000ff0800720c */ /* 0x000fe40003f06270 */
[----:B------:R-:W-:-:S11]  /*1b70*/  ISETP.GE.AND P1, PT, R9, RZ, PT ;  /* 0x000000ff0900720c */ /* 0x000fd60003f26270 */
[----:B------:R-:W-:Y:S01]  /*1b80*/  @P0 MOV R7, RZ ;  /* 0x000000ff00070202 */ /* 0x000fe20000000f00 */
[----:B------:R-:W-:Y:S01]  /*1b90*/  @!P0 FFMA R0, R0, 1.84467440737095516160e+19, RZ ;  /* 0x5f80000000008823 */ /* 0x000fe200000000ff */
[----:B------:R-:W-:Y:S01]  /*1ba0*/  @!P0 MOV R7, 0xffffffc0 ;  /* 0xffffffc000078802 */ /* 0x000fe20000000f00 */
[----:B------:R-:W-:-:S03]  /*1bb0*/  @!P1 FFMA R5, R3, 1.84467440737095516160e+19, RZ ;  /* 0x5f80000003059823 */ /* 0x000fc600000000ff */
[----:B------:R-:W-:-:S07]  /*1bc0*/  @!P1 IADD3 R7, PT, PT, R7, 0x40, RZ ;  /* 0x0000004007079810 */ /* 0x000fce0007ffe0ff */
.L_x_22:
[----:B------:R-:W-:-:S04]  /*1bd0*/  LEA R8, R12, 0xc0800000, 0x17 ;  /* 0xc08000000c087811 */ /* 0x000fc800078eb8ff */
[----:B------:R-:W-:Y:S02]  /*1be0*/  IADD3 R8, PT, PT, -R8, R5, RZ ;  /* 0x0000000508087210 */ /* 0x000fe40007ffe1ff */
[----:B------:R-:W-:Y:S02]  /*1bf0*/  IADD3 R5, PT, PT, R10, -0x7f, RZ ;  /* 0xffffff810a057810 */ /* 0x000fe40007ffe0ff */
[----:B------:R0:W1:Y:S01]  /*1c00*/  MUFU.RCP R9, R8 ;  /* 0x0000000800097308 */ /* 0x0000620000001000 */
[----:B------:R-:W-:Y:S02]  /*1c10*/  FADD.FTZ R11, -R8, -RZ ;  /* 0x800000ff080b7221 */ /* 0x000fe40000010100 */
[C---:B------:R-:W-:Y:S01]  /*1c20*/  IMAD R0, R5.reuse, -0x800000, R0 ;  /* 0xff80000005007824 */ /* 0x040fe200078e0200 */
[----:B0-----:R-:W-:-:S04]  /*1c30*/  IADD3 R8, PT, PT, R5, 0x7f, -R12 ;  /* 0x0000007f05087810 */ /* 0x001fc80007ffe80c */
[----:B------:R-:W-:Y:S01]  /*1c40*/  IADD3 R8, PT, PT, R8, R7, RZ ;  /* 0x0000000708087210 */ /* 0x000fe20007ffe0ff */
[----:B-1----:R-:W-:-:S04]  /*1c50*/  FFMA R10, R9, R11, 1 ;  /* 0x3f800000090a7423 */ /* 0x002fc8000000000b */
[----:B------:R-:W-:-:S04]  /*1c60*/  FFMA R14, R9, R10, R9 ;  /* 0x0000000a090e7223 */ /* 0x000fc80000000009 */
[----:B------:R-:W-:-:S04]  /*1c70*/  FFMA R9, R0, R14, RZ ;  /* 0x0000000e00097223 */ /* 0x000fc800000000ff */
[----:B------:R-:W-:-:S04]  /*1c80*/  FFMA R10, R11, R9, R0 ;  /* 0x000000090b0a7223 */ /* 0x000fc80000000000 */
[----:B------:R-:W-:-:S04]  /*1c90*/  FFMA R9, R14, R10, R9 ;  /* 0x0000000a0e097223 */ /* 0x000fc80000000009 */
[----:B------:R-:W-:-:S04]  /*1ca0*/  FFMA R10, R11, R9, R0 ;  /* 0x000000090b0a7223 */ /* 0x000fc80000000000 */
[----:B------:R-:W-:-:S05]  /*1cb0*/  FFMA R0, R14, R10, R9 ;  /* 0x0000000a0e007223 */ /* 0x000fca0000000009 */
[----:B------:R-:W-:-:S04]  /*1cc0*/  SHF.R.U32.HI R5, RZ, 0x17, R0 ;  /* 0x00000017ff057819 */ /* 0x000fc80000011600 */
[----:B------:R-:W-:-:S04]  /*1cd0*/  LOP3.LUT R5, R5, 0xff, RZ, 0xc0, !PT ;  /* 0x000000ff05057812 */ /* 0x000fc800078ec0ff */
[----:B------:R-:W-:-:S04]  /*1ce0*/  IADD3 R11, PT, PT, R5, R8, RZ ;  /* 0x00000008050b7210 */ /* 0x000fc80007ffe0ff */
[----:B------:R-:W-:-:S04]  /*1cf0*/  IADD3 R5, PT, PT, R11, -0x1, RZ ;  /* 0xffffffff0b057810 */ /* 0x000fc80007ffe0ff */
[----:B------:R-:W-:-:S13]  /*1d00*/  ISETP.GE.U32.AND P0, PT, R5, 0xfe, PT ;  /* 0x000000fe0500780c */ /* 0x000fda0003f06070 */
[----:B------:R-:W-:Y:S05]  /*1d10*/  @!P0 BRA `(.L_x_27) ;  /* 0x0000000000808947 */ /* 0x000fea0003800000 */
[----:B------:R-:W-:-:S13]  /*1d20*/  ISETP.GT.AND P0, PT, R11, 0xfe, PT ;  /* 0x000000fe0b00780c */ /* 0x000fda0003f04270 */
[----:B------:R-:W-:Y:S05]  /*1d30*/  @P0 BRA `(.L_x_28) ;  /* 0x00000000006c0947 */ /* 0x000fea0003800000 */
[----:B------:R-:W-:-:S13]  /*1d40*/  ISETP.GE.AND P0, PT, R11, 0x1, PT ;  /* 0x000000010b00780c */ /* 0x000fda0003f06270 */
[----:B------:R-:W-:Y:S05]  /*1d50*/  @P0 BRA `(.L_x_29) ;  /* 0x0000000000980947 */ /* 0x000fea0003800000 */
[----:B------:R-:W-:Y:S02]  /*1d60*/  ISETP.GE.AND P0, PT, R11, -0x18, PT ;  /* 0xffffffe80b00780c */ /* 0x000fe40003f06270 */
[----:B------:R-:W-:-:S11]  /*1d70*/  LOP3.LUT R0, R0, 0x80000000, RZ, 0xc0, !PT ;  /* 0x8000000000007812 */ /* 0x000fd600078ec0ff */
[----:B------:R-:W-:Y:S05]  /*1d80*/  @!P0 BRA `(.L_x_29) ;  /* 0x00000000008c8947 */ /* 0x000fea0003800000 */
[CCC-:B------:R-:W-:Y:S01]  /*1d90*/  FFMA.RZ R5, R14.reuse, R10.reuse, R9.reuse ;  /* 0x0000000a0e057223 */ /* 0x1c0fe2000000c009 */
[CCC-:B------:R-:W-:Y:S01]  /*1da0*/  FFMA.RM R8, R14.reuse, R10.reuse, R9.reuse ;  /* 0x0000000a0e087223 */ /* 0x1c0fe20000004009 */
[C---:B------:R-:W-:Y:S02]  /*1db0*/  ISETP.NE.AND P2, PT, R11.reuse, RZ, PT ;  /* 0x000000ff0b00720c */ /* 0x040fe40003f45270 */
[----:B------:R-:W-:Y:S02]  /*1dc0*/  ISETP.NE.AND P1, PT, R11, RZ, PT ;  /* 0x000000ff0b00720c */ /* 0x000fe40003f25270 */
[----:B------:R-:W-:Y:S01]  /*1dd0*/  LOP3.LUT R7, R5, 0x7fffff, RZ, 0xc0, !PT ;  /* 0x007fffff05077812 */ /* 0x000fe200078ec0ff */
[----:B------:R-:W-:Y:S01]  /*1de0*/  FFMA.RP R5, R14, R10, R9 ;  /* 0x0000000a0e057223 */ /* 0x000fe20000008009 */
[----:B------:R-:W-:Y:S02]  /*1df0*/  IADD3 R10, PT, PT, R11, 0x20, RZ ;  /* 0x000000200b0a7810 */ /* 0x000fe40007ffe0ff */
[----:B------:R-:W-:-:S02]  /*1e00*/  LOP3.LUT R7, R7, 0x800000, RZ, 0xfc, !PT ;  /* 0x0080000007077812 */ /* 0x000fc400078efcff */
[----:B------:R-:W-:Y:S02]  /*1e10*/  IADD3 R9, PT, PT, -R11, RZ, RZ ;  /* 0x000000ff0b097210 */ /* 0x000fe40007ffe1ff */
[----:B------:R-:W-:Y:S02]  /*1e20*/  SHF.L.U32 R10, R7, R10, RZ ;  /* 0x0000000a070a7219 */ /* 0x000fe400000006ff */
[----:B------:R-:W-:Y:S02]  /*1e30*/  FSETP.NEU.FTZ.AND P0, PT, R5, R8, PT ;  /* 0x000000080500720b */ /* 0x000fe40003f1d000 */
[----:B------:R-:W-:Y:S02]  /*1e40*/  SEL R8, R9, RZ, P2 ;  /* 0x000000ff09087207 */ /* 0x000fe40001000000 */
[----:B------:R-:W-:Y:S02]  /*1e50*/  ISETP.NE.AND P1, PT, R10, RZ, P1 ;  /* 0x000000ff0a00720c */ /* 0x000fe40000f25270 */
[----:B------:R-:W-:-:S02]  /*1e60*/  SHF.R.U32.HI R8, RZ, R8, R7 ;  /* 0x00000008ff087219 */ /* 0x000fc40000011607 */
[----:B------:R-:W-:Y:S02]  /*1e70*/  PLOP3.LUT P0, PT, P0, P1, PT, 0xf8, 0x8f ;  /* 0x00000000008f781c */ /* 0x000fe40000703f70 */
[----:B------:R-:W-:Y:S02]  /*1e80*/  SHF.R.U32.HI R10, RZ, 0x1, R8 ;  /* 0x00000001ff0a7819 */ /* 0x000fe40000011608 */
[----:B------:R-:W-:-:S04]  /*1e90*/  SEL R5, RZ, 0x1, !P0 ;  /* 0x00000001ff057807 */ /* 0x000fc80004000000 */
[----:B------:R-:W-:-:S04]  /*1ea0*/  LOP3.LUT R5, R5, 0x1, R10, 0xf8, !PT ;  /* 0x0000000105057812 */ /* 0x000fc800078ef80a */
[----:B------:R-:W-:-:S04]  /*1eb0*/  LOP3.LUT R5, R5, R8, RZ, 0xc0, !PT ;  /* 0x0000000805057212 */ /* 0x000fc800078ec0ff */
[----:B------:R-:W-:-:S04]  /*1ec0*/  IADD3 R5, PT, PT, R10, R5, RZ ;  /* 0x000000050a057210 */ /* 0x000fc80007ffe0ff */
[----:B------:R-:W-:Y:S01]  /*1ed0*/  LOP3.LUT R0, R5, R0, RZ, 0xfc, !PT ;  /* 0x0000000005007212 */ /* 0x000fe200078efcff */
[----:B------:R-:W-:Y:S06]  /*1ee0*/  BRA `(.L_x_29) ;  /* 0x0000000000347947 */ /* 0x000fec0003800000 */
.L_x_28:
[----:B------:R-:W-:-:S04]  /*1ef0*/  LOP3.LUT R0, R0, 0x80000000, RZ, 0xc0, !PT ;  /* 0x8000000000007812 */ /* 0x000fc800078ec0ff */
[----:B------:R-:W-:Y:S01]  /*1f00*/  LOP3.LUT R0, R0, 0x7f800000, RZ, 0xfc, !PT ;  /* 0x7f80000000007812 */ /* 0x000fe200078efcff */
[----:B------:R-:W-:Y:S06]  /*1f10*/  BRA `(.L_x_29) ;  /* 0x0000000000287947 */ /* 0x000fec0003800000 */
.L_x_27:
[----:B------:R-:W-:Y:S01]  /*1f20*/  LEA R0, R8, R0, 0x17 ;  /* 0x0000000008007211 */ /* 0x000fe200078eb8ff */
[----:B------:R-:W-:Y:S06]  /*1f30*/  BRA `(.L_x_29) ;  /* 0x0000000000207947 */ /* 0x000fec0003800000 */
.L_x_26:
[----:B------:R-:W-:-:S04]  /*1f40*/  LOP3.LUT R0, R5, 0x80000000, R0, 0x48, !PT ;  /* 0x8000000005007812 */ /* 0x000fc800078e4800 */
[----:B------:R-:W-:Y:S01]  /*1f50*/  LOP3.LUT R0, R0, 0x7f800000, RZ, 0xfc, !PT ;  /* 0x7f80000000007812 */ /* 0x000fe200078efcff */
[----:B------:R-:W-:Y:S06]  /*1f60*/  BRA `(.L_x_29) ;  /* 0x0000000000147947 */ /* 0x000fec0003800000 */
.L_x_25:
[----:B------:R-:W-:Y:S01]  /*1f70*/  LOP3.LUT R0, R5, 0x80000000, R0, 0x48, !PT ;  /* 0x8000000005007812 */ /* 0x000fe200078e4800 */
[----:B------:R-:W-:Y:S06]  /*1f80*/  BRA `(.L_x_29) ;  /* 0x00000000000c7947 */ /* 0x000fec0003800000 */
.L_x_24:
[----:B------:R-:W0:Y:S01]  /*1f90*/  MUFU.RSQ R0, -QNAN ;  /* 0xffc0000000007908 */ /* 0x000e220000001400 */
[----:B------:R-:W-:Y:S05]  /*1fa0*/  BRA `(.L_x_29) ;  /* 0x0000000000047947 */ /* 0x000fea0003800000 */
.L_x_23:
[----:B------:R-:W-:-:S07]  /*1fb0*/  FADD.FTZ R0, R0, R3 ;  /* 0x0000000300007221 */ /* 0x000fce0000010000 */
.L_x_29:
[----:B------:R-:W-:-:S04]  /*1fc0*/  HFMA2 R7, -RZ, RZ, 0, 0 ;  /* 0x00000000ff077431 */ /* 0x000fc800000001ff */
[----:B0-----:R-:W-:Y:S05]  /*1fd0*/  RET.REL.NODEC R6 `(_Z16layernorm_kernelPKfS0_S0_Pfiiif) ;  /* 0xffffffe006087950 */ /* 0x001fea0003c3ffff */
.L_x_30:
[----:B------:R-:W-:-:S00]  /*1fe0*/  BRA `(.L_x_30) ;  /* 0xfffffffc00fc7947 */ /* 0x000fc0000383ffff */
[----:B------:R-:W-:-:S00]  /*1ff0*/  NOP ;  /* 0x0000000000007918 */ /* 0x000fc00000000000 */
        /* <DEDUP_REMOVED lines=8> */
.L_x_137:


//--------------------- .text._Z10add_kernelPKfS0_Pfi --------------------------
	.section	.text._Z10add_kernelPKfS0_Pfi,"ax",@progbits
	.align	128
        .global         _Z10add_kernelPKfS0_Pfi
        .type           _Z10add_kernelPKfS0_Pfi,@function
        .size           _Z10add_kernelPKfS0_Pfi,(.L_x_142 - _Z10add_kernelPKfS0_Pfi)
        .other          _Z10add_kernelPKfS0_Pfi,@"STO_CUDA_ENTRY STV_DEFAULT"
_Z10add_kernelPKfS0_Pfi:
.text._Z10add_kernelPKfS0_Pfi:
[----:B------:R-:W-:Y:S01]  /*0000*/  LDC R1, c[0x0][0x37c] ;  /* 0x0000df00ff017b82 */ /* 0x000fe20000000800 */
[----:B------:R-:W0:Y:S07]  /*0010*/  S2R R0, SR_TID.X ;  /* 0x0000000000007919 */ /* 0x000e2e0000002100 */
[----:B------:R-:W0:Y:S01]  /*0020*/  S2UR UR4, SR_CTAID.X ;  /* 0x00000000000479c3 */ /* 0x000e220000002500 */
[----:B------:R-:W1:Y:S07]  /*0030*/  LDCU UR5, c[0x0][0x398] ;  /* 0x00007300ff0577ac */ /* 0x000e6e0008000800 */
[----:B------:R-:W0:Y:S02]  /*0040*/  LDC R9, c[0x0][0x360] ;  /* 0x0000d800ff097b82 */ /* 0x000e240000000800 */
[----:B0-----:R-:W-:-:S05]  /*0050*/  IMAD R9, R9, UR4, R0 ;  /* 0x0000000409097c24 */ /* 0x001fca000f8e0200 */
[----:B-1----:R-:W-:-:S13]  /*0060*/  ISETP.GE.AND P0, PT, R9, UR5, PT ;  /* 0x0000000509007c0c */ /* 0x002fda000bf06270 */
[----:B------:R-:W-:Y:S05]  /*0070*/  @P0 EXIT ;  /* 0x000000000000094d */ /* 0x000fea0003800000 */
[----:B------:R-:W0:Y:S01]  /*0080*/  LDC.64 R2, c[0x0][0x380] ;  /* 0x0000e000ff027b82 */ /* 0x000e220000000a00 */
[----:B------:R-:W1:Y:S07]  /*0090*/  LDCU.64 UR4, c[0x0][0x358] ;  /* 0x00006b00ff0477ac */ /* 0x000e6e0008000a00 */
[----:B------:R-:W2:Y:S08]  /*00a0*/  LDC.64 R4, c[0x0][0x388] ;  /* 0x0000e200ff047b82 */ /* 0x000eb00000000a00 */
[----:B------:R-:W3:Y:S01]  /*00b0*/  LDC.64 R6, c[0x0][0x390] ;  /* 0x0000e400ff067b82 */ /* 0x000ee20000000a00 */
[----:B0-----:R-:W-:-:S06]  /*00c0*/  IMAD.WIDE R2, R9, 0x4, R2 ;  /* 0x0000000409027825 */ /* 0x001fcc00078e0202 */
[----:B-1----:R-:W4:Y:S01]  /*00d0*/  LDG.E R2, desc[UR4][R2.64] ;  /* 0x0000000402027981 */ /* 0x002f22000c1e1900 */
[----:B--2---:R-:W-:-:S06]  /*00e0*/  IMAD.WIDE R4, R9, 0x4, R4 ;  /* 0x0000000409047825 */ /* 0x004fcc00078e0204 */
[----:B------:R-:W4:Y:S01]  /*00f0*/  LDG.E R5, desc[UR4][R4.64] ;  /* 0x0000000404057981 */ /* 0x000f22000c1e1900 */
[----:B---3--:R-:W-:-:S04]  /*0100*/  IMAD.WIDE R6, R9, 0x4, R6 ;  /* 0x0000000409067825 */ /* 0x008fc800078e0206 */
[----:B----4-:R-:W-:-:S05]  /*0110*/  FADD R9, R2, R5 ;  /* 0x0000000502097221 */ /* 0x010fca0000000000 */
[----:B------:R-:W-:Y:S01]  /*0120*/  STG.E desc[UR4][R6.64], R9 ;  /* 0x0000000906007986 */ /* 0x000fe2000c101904 */
[----:B------:R-:W-:Y:S05]  /*0130*/  EXIT ;  /* 0x000000000000794d */ /* 0x000fea0003800000 */
.L_x_31:
        /* <DEDUP_REMOVED lines=12> */
.L_x_142:


//--------------------- .text._Z11gelu_kernelPKfPfiii --------------------------
	.section	.text._Z11gelu_kernelPKfPfiii,"ax",@progbits
	.align	128
        .global         _Z11gelu_kernelPKfPfiii
        .type           _Z11gelu_kernelPKfPfiii,@function
        .size           _Z11gelu_kernelPKfPfiii,(.L_x_143 - _Z11gelu_kernelPKfPfiii)
        .other          _Z11gelu_kernelPKfPfiii,@"STO_CUDA_ENTRY STV_DEFAULT"
_Z11gelu_kernelPKfPfiii:
.text._Z11gelu_kernelPKfPfiii:
[----:B------:R-:W-:Y:S01]  /*0000*/  LDC R1, c[0x0][0x37c] ;  /* 0x0000df00ff017b82 */ /* 0x000fe20000000800 */
[----:B------:R-:W0:Y:S07]  /*0010*/  S2R R0, SR_CTAID.Y ;  /* 0x0000000000007919 */ /* 0x000e2e0000002600 */
[----:B------:R-:W0:Y:S01]  /*0020*/  LDC.64 R6, c[0x0][0x390] ;  /* 0x0000e400ff067b82 */ /* 0x000e220000000a00 */
[----:B------:R-:W1:Y:S01]  /*0030*/  LDCU UR7, c[0x0][0x398] ;  /* 0x00007300ff0777ac */ /* 0x000e620008000800 */
[----:B------:R-:W1:Y:S06]  /*0040*/  S2R R5, SR_TID.X ;  /* 0x0000000000057919 */ /* 0x000e6c0000002100 */
[----:B------:R-:W2:Y:S01]  /*0050*/  S2UR UR6, SR_CTAID.X ;  /* 0x00000000000679c3 */ /* 0x000ea20000002500 */
[----:B0-----:R-:W-:-:S04]  /*0060*/  ISETP.GE.AND P0, PT, R0, R7, PT ;  /* 0x000000070000720c */ /* 0x001fc80003f06270 */
[----:B--2---:R-:W-:-:S04]  /*0070*/  ISETP.LE.OR P0, PT, R6, UR6, P0 ;  /* 0x0000000606007c0c */ /* 0x004fc80008703670 */
[----:B-1----:R-:W-:-:S13]  /*0080*/  ISETP.GE.OR P0, PT, R5, UR7, P0 ;  /* 0x0000000705007c0c */ /* 0x002fda0008706670 */
[----:B------:R-:W-:Y:S05]  /*0090*/  @P0 EXIT ;  /* 0x000000000000094d */ /* 0x000fea0003800000 */
[----:B------:R-:W0:Y:S01]  /*00a0*/  LDC.64 R2, c[0x0][0x380] ;  /* 0x0000e000ff027b82 */ /* 0x000e220000000a00 */
[----:B------:R-:W1:Y:S01]  /*00b0*/  LDCU.64 UR4, c[0x0][0x358] ;  /* 0x00006b00ff0477ac */ /* 0x000e620008000a00 */
[----:B------:R-:W-:-:S04]  /*00c0*/  IMAD R0, R7, UR6, R0 ;  /* 0x0000000607007c24 */ /* 0x000fc8000f8e0200 */
[----:B------:R-:W-:-:S04]  /*00d0*/  IMAD R5, R0, UR7, R5 ;  /* 0x0000000700057c24 */ /* 0x000fc8000f8e0205 */
[----:B0-----:R-:W-:-:S05]  /*00e0*/  IMAD.WIDE.U32 R2, R5, 0x4, R2 ;  /* 0x0000000405027825 */ /* 0x001fca00078e0002 */
[----:B-1----:R0:W2:Y:S01]  /*00f0*/  LDG.E R4, desc[UR4][R2.64] ;  /* 0x0000000402047981 */ /* 0x0020a2000c1e1900 */
[----:B------:R-:W-:Y:S01]  /*0100*/  MOV R10, 0x3c80f082 ;  /* 0x3c80f082000a7802 */ /* 0x000fe20000000f00 */
[----:B------:R-:W-:Y:S01]  /*0110*/  HFMA2 R11, -RZ, RZ, 1.875, 0 ;  /* 0x3f800000ff0b7431 */ /* 0x000fe200000001ff */
[----:B0-----:R-:W0:Y:S02]  /*0120*/  LDC.64 R2, c[0x0][0x388] ;  /* 0x0000e200ff027b82 */ /* 0x001e240000000a00 */
[----:B0-----:R-:W-:-:S04]  /*0130*/  IMAD.WIDE.U32 R2, R5, 0x4, R2 ;  /* 0x0000000405027825 */ /* 0x001fc800078e0002 */
[----:B--2---:R-:W-:-:S04]  /*0140*/  FMUL R7, R4, R4 ;  /* 0x0000000404077220 */ /* 0x004fc80000400000 */
[----:B------:R-:W-:-:S04]  /*0150*/  FMUL R7, R4, R7 ;  /* 0x0000000704077220 */ /* 0x000fc80000400000 */
[----:B------:R-:W-:Y:S01]  /*0160*/  FFMA R7, R7, 0.044714998453855514526, R4 ;  /* 0x3d37271307077823 */ /* 0x000fe20000000004 */
[----:B------:R-:W-:-:S03]  /*0170*/  FMUL R4, R4, 0.5 ;  /* 0x3f00000004047820 */ /* 0x000fc60000400000 */
[----:B------:R-:W-:-:S04]  /*0180*/  FMUL R7, R7, 0.79788452386856079102 ;  /* 0x3f4c422907077820 */ /* 0x000fc80000400000 */
[C---:B------:R-:W-:Y:S01]  /*0190*/  FMUL R0, |R7|.reuse, 2.8853900432586669922 ;  /* 0x4038aa3b07007820 */ /* 0x040fe20000400200 */
[C---:B------:R-:W-:Y:S01]  /*01a0*/  FMUL R9, R7.reuse, R7 ;  /* 0x0000000707097220 */ /* 0x040fe20000400000 */
[C---:B------:R-:W-:Y:S02]  /*01b0*/  FSETP.GE.AND P1, PT, |R7|.reuse, 0.60000002384185791016, PT ;  /* 0x3f19999a0700780b */ /* 0x040fe40003f26200 */
[----:B------:R-:W-:Y:S01]  /*01c0*/  FSETP.GE.AND P0, PT, |R7|, 9.010913848876953125, PT ;  /* 0x41102cb40700780b */ /* 0x000fe20003f06200 */
[C---:B------:R-:W-:Y:S01]  /*01d0*/  FFMA R10, R9.reuse, R10, -0.052303962409496307373 ;  /* 0xbd563cae090a7423 */ /* 0x040fe2000000000a */
[----:B------:R-:W0:Y:S02]  /*01e0*/  MUFU.EX2 R0, R0 ;  /* 0x0000000000007308 */ /* 0x000e240000000800 */
[----:B0-----:R-:W-:Y:S01]  /*01f0*/  FADD R6, R0, 1 ;  /* 0x3f80000000067421 */ /* 0x001fe20000000000 */
[----:B------:R-:W-:-:S04]  /*0200*/  FFMA R0, R9, R10, 0.1331529766321182251 ;  /* 0x3e08594109007423 */ /* 0x000fc8000000000a */
[C---:B------:R-:W-:Y:S01]  /*0210*/  FFMA R0, R9.reuse, R0, -0.33332768082618713379 ;  /* 0xbeaaa9ed09007423 */ /* 0x040fe20000000000 */
[----:B------:R-:W0:Y:S03]  /*0220*/  MUFU.RCP R6, R6 ;  /* 0x0000000600067308 */ /* 0x000e260000001000 */
[----:B------:R-:W-:Y:S01]  /*0230*/  FFMA R0, R9, R0, RZ ;  /* 0x0000000009007223 */ /* 0x000fe200000000ff */
[----:B0-----:R-:W-:-:S05]  /*0240*/  FFMA R8, R6, -2, R11 ;  /* 0xc000000006087823 */ /* 0x001fca000000000b */
[----:B------:R-:W-:-:S04]  /*0250*/  FSEL R8, R8, 1, !P0 ;  /* 0x3f80000008087808 */ /* 0x000fc80004000000 */
[--C-:B------:R-:W-:Y:S01]  /*0260*/  LOP3.LUT R8, R8, 0x80000000, R7.reuse, 0xb8, !PT ;  /* 0x8000000008087812 */ /* 0x100fe200078eb807 */
[----:B------:R-:W-:-:S04]  /*0270*/  @!P1 FFMA R8, R7, R0, R7 ;  /* 0x0000000007089223 */ /* 0x000fc80000000007 */
[----:B------:R-:W-:-:S04]  /*0280*/  FADD R7, R8, 1 ;  /* 0x3f80000008077421 */ /* 0x000fc80000000000 */
[----:B------:R-:W-:-:S05]  /*0290*/  FMUL R7, R4, R7 ;  /* 0x0000000704077220 */ /* 0x000fca0000400000 */
[----:B------:R-:W-:Y:S01]  /*02a0*/  STG.E desc[UR4][R2.64], R7 ;  /* 0x0000000702007986 */ /* 0x000fe2000c101904 */
[----:B------:R-:W-:Y:S05]  /*02b0*/  EXIT ;  /* 0x000000000000794d */ /* 0x000fea0003800000 */
.L_x_32:
        /* <DEDUP_REMOVED lines=12> */
.L_x_143:


//--------------------- .text._Z18linear_bias_kernelPKfS0_S0_Pfiiii --------------------------
	.section	.text._Z18linear_bias_kernelPKfS0_S0_Pfiiii,"ax",@progbits
	.align	128
        .global         _Z18linear_bias_kernelPKfS0_S0_Pfiiii
        .type           _Z18linear_bias_kernelPKfS0_S0_Pfiiii,@function
        .size           _Z18linear_bias_kernelPKfS0_S0_Pfiiii,(.L_x_144 - _Z18linear_bias_kernelPKfS0_S0_Pfiiii)
        .other          _Z18linear_bias_kernelPKfS0_S0_Pfiiii,@"STO_CUDA_ENTRY STV_DEFAULT"
_Z18linear_bias_kernelPKfS0_S0_Pfiiii:
.text._Z18linear_bias_kernelPKfS0_S0_Pfiiii:
        /* <DEDUP_REMOVED lines=12> */
[----:B------:R-:W2:Y:S01]  /*00c0*/  LDCU UR7, c[0x0][0x3a8] ;  /* 0x00007500ff0777ac */ /* 0x000ea20008000800 */
[----:B0-----:R-:W-:-:S06]  /*00d0*/  IMAD.WIDE.U32 R12, R6, 0x4, R12 ;  /* 0x00000004060c7825 */ /* 0x001fcc00078e000c */
[----:B-1----:R0:W5:Y:S01]  /*00e0*/  LDG.E R12, desc[UR12][R12.64] ;  /* 0x0000000c0c0c7981 */ /* 0x002162000c1e1900 */
[----:B--2---:R-:W-:-:S09]  /*00f0*/  UISETP.GE.AND UP0, UPT, UR7, 0x1, UPT ;  /* 0x000000010700788c */ /* 0x004fd2000bf06270 */
[----:B0-----:R-:W-:Y:S05]  /*0100*/  BRA.U !UP0, `(.L_x_33) ;  /* 0x0000000908987547 */ /* 0x001fea000b800000 */
[----:B------:R-:W-:Y:S01]  /*0110*/  UISETP.GE.U32.AND UP1, UPT, UR7, 0x10, UPT ;  /* 0x000000100700788c */ /* 0x000fe2000bf26070 */
[----:B------:R-:W-:Y:S01]  /*0120*/  IMAD R7, R17, UR11, R0 ;  /* 0x0000000b11077c24 */ /* 0x000fe2000f8e0200 */
[----:B------:R-:W-:Y:S02]  /*0130*/  ULOP3.LUT UR10, UR7, 0xf, URZ, 0xc0, !UPT ;  /* 0x0000000f070a7892 */ /* 0x000fe4000f8ec0ff */
[----:B------:R-:W-:Y:S01]  /*0140*/  IMAD R8, R6, UR7, RZ ;  /* 0x0000000706087c24 */ /* 0x000fe2000f8e02ff */
[----:B------:R-:W-:Y:S01]  /*0150*/  UMOV UR4, URZ ;  /* 0x000000ff00047c82 */ /* 0x000fe20008000000 */
[----:B------:R-:W-:Y:S01]  /*0160*/  IMAD R7, R7, UR7, RZ ;  /* 0x0000000707077c24 */ /* 0x000fe2000f8e02ff */
[----:B------:R-:W-:Y:S02]  /*0170*/  UISETP.NE.AND UP0, UPT, UR10, URZ, UPT ;  /* 0x000000ff0a00728c */ /* 0x000fe4000bf05270 */
[----:B------:R-:W-:Y:S09]  /*0180*/  BRA.U !UP1, `(.L_x_34) ;  /* 0x00000005090c7547 */ /* 0x000ff2000b800000 */
[----:B------:R-:W0:Y:S01]  /*0190*/  LDC.64 R2, c[0x0][0x388] ;  /* 0x0000e200ff027b82 */ /* 0x000e220000000a00 */
[----:B------:R-:W1:Y:S01]  /*01a0*/  LDCU.64 UR8, c[0x0][0x380] ;  /* 0x00007000ff0877ac */ /* 0x000e620008000a00 */
[----:B------:R-:W-:Y:S01]  /*01b0*/  MOV R9, R7 ;  /* 0x0000000700097202 */ /* 0x000fe20000000f00 */
[----:B------:R-:W-:Y:S02]  /*01c0*/  ULOP3.LUT UR4, UR7, 0x7ffffff0, URZ, 0xc0, !UPT ;  /* 0x7ffffff007047892 */ /* 0x000fe4000f8ec0ff */
[----:B-1----:R-:W-:Y:S02]  /*01d0*/  UIADD3 UR5, UP1, UPT, UR8, 0x20, URZ ;  /* 0x0000002008057890 */ /* 0x002fe4000ff3e0ff */
[----:B------:R-:W-:Y:S02]  /*01e0*/  UIADD3 UR8, UPT, UPT, -UR4, URZ, URZ ;  /* 0x000000ff04087290 */ /* 0x000fe4000fffe1ff */
[----:B------:R-:W-:Y:S01]  /*01f0*/  UIADD3.X UR6, UPT, UPT, URZ, UR9, URZ, UP1, !UPT ;  /* 0x00000009ff067290 */ /* 0x000fe20008ffe4ff */
[----:B0-----:R-:W-:-:S03]  /*0200*/  IMAD.WIDE.U32 R2, R8, 0x4, R2 ;  /* 0x0000000408027825 */ /* 0x001fc600078e0002 */
[----:B------:R-:W-:-:S04]  /*0210*/  IADD3 R2, P0, PT, R2, 0x20, RZ ;  /* 0x0000002002027810 */ /* 0x000fc80007f1e0ff */
[----:B------:R-:W-:-:S09]  /*0220*/  IADD3.X R3, PT, PT, RZ, R3, RZ, P0, !PT ;  /* 0x00000003ff037210 */ /* 0x000fd200007fe4ff */
.L_x_35:
[----:B------:R-:W-:Y:S01]  /*0230*/  MOV R4, UR5 ;  /* 0x0000000500047c02 */ /* 0x000fe20008000f00 */
[----:B------:R-:W2:Y:S01]  /*0240*/  LDG.E R14, desc[UR12][R2.64+-0x20] ;  /* 0xffffe00c020e7981 */ /* 0x000ea2000c1e1900 */
[----:B------:R-:W-:-:S03]  /*0250*/  MOV R5, UR6 ;  /* 0x0000000600057c02 */ /* 0x000fc60008000f00 */
[----:B------:R-:W3:Y:S01]  /*0260*/  LDG.E R24, desc[UR12][R2.64+-0x1c] ;  /* 0xffffe40c02187981 */ /* 0x000ee2000c1e1900 */
[----:B------:R-:W-:-:S03]  /*0270*/  IMAD.WIDE R4, R9, 0x4, R4 ;  /* 0x0000000409047825 */ /* 0x000fc600078e0204 */
[----:B------:R-:W4:Y:S04]  /*0280*/  LDG.E R16, desc[UR12][R2.64+-0x18] ;  /* 0xffffe80c02107981 */ /* 0x000f28000c1e1900 */
[----:B------:R-:W2:Y:S04]  /*0290*/  LDG.E R13, desc[UR12][R4.64+-0x20] ;  /* 0xffffe00c040d7981 */ /* 0x000ea8000c1e1900 */
[----:B------:R-:W3:Y:S04]  /*02a0*/  LDG.E R15, desc[UR12][R4.64+-0x1c] ;  /* 0xffffe40c040f7981 */ /* 0x000ee8000c1e1900 */
[----:B------:R-:W4:Y:S04]  /*02b0*/  LDG.E R19, desc[UR12][R4.64+-0x18] ;  /* 0xffffe80c04137981 */ /* 0x000f28000c1e1900 */
        /* <DEDUP_REMOVED lines=8> */
[----:B------:R-:W4:Y:S01]  /*0340*/  LDG.E R27, desc[UR12][R2.64+0x1c] ;  /* 0x00001c0c021b7981 */ /* 0x000f22000c1e1900 */
[----:B--2--5:R-:W-:-:S03]  /*0350*/  FFMA R14, R13, R14, R12 ;  /* 0x0000000e0d0e7223 */ /* 0x024fc6000000000c */
[----:B------:R-:W2:Y:S04]  /*0360*/  LDG.E R12, desc[UR12][R2.64+-0x4] ;  /* 0xfffffc0c020c7981 */ /* 0x000ea8000c1e1900 */
[----:B------:R-:W2:Y:S01]  /*0370*/  LDG.E R13, desc[UR12][R4.64+-0x4] ;  /* 0xfffffc0c040d7981 */ /* 0x000ea2000c1e1900 */
[----:B---3--:R-:W-:-:S03]  /*0380*/  FFMA R24, R15, R24, R14 ;  /* 0x000000180f187223 */ /* 0x008fc6000000000e */
[----:B------:R-:W3:Y:S01]  /*0390*/  LDG.E R14, desc[UR12][R2.64] ;  /* 0x0000000c020e7981 */ /* 0x000ee2000c1e1900 */
[----:B----4-:R-:W-:-:S03]  /*03a0*/  FFMA R24, R19, R16, R24 ;  /* 0x0000001013187223 */ /* 0x010fc60000000018 */
[----:B------:R-:W3:Y:S04]  /*03b0*/  LDG.E R15, desc[UR12][R4.64] ;  /* 0x0000000c040f7981 */ /* 0x000ee8000c1e1900 */
[----:B------:R-:W4:Y:S01]  /*03c0*/  LDG.E R16, desc[UR12][R2.64+0x4] ;  /* 0x0000040c02107981 */ /* 0x000f22000c1e1900 */
[----:B------:R-:W-:-:S03]  /*03d0*/  FFMA R24, R23, R20, R24 ;  /* 0x0000001417187223 */ /* 0x000fc60000000018 */
[----:B------:R-:W4:Y:S04]  /*03e0*/  LDG.E R19, desc[UR12][R4.64+0x4] ;  /* 0x0000040c04137981 */ /* 0x000f28000c1e1900 */
        /* <DEDUP_REMOVED lines=9> */
[----:B------:R-:W4:Y:S04]  /*0480*/  LDG.E R11, desc[UR12][R2.64+0x14] ;  /* 0x0000140c020b7981 */ /* 0x000f28000c1e1900 */
[----:B------:R-:W4:Y:S01]  /*0490*/  LDG.E R10, desc[UR12][R4.64+0x14] ;  /* 0x0000140c040a7981 */ /* 0x000f22000c1e1900 */
[----:B--2---:R-:W-:-:S03]  /*04a0*/  FFMA R26, R13, R12, R24 ;  /* 0x0000000c0d1a7223 */ /* 0x004fc60000000018 */
[----:B------:R0:W2:Y:S04]  /*04b0*/  LDG.E R12, desc[UR12][R2.64+0x18] ;  /* 0x0000180c020c7981 */ /* 0x0000a8000c1e1900 */
[----:B------:R-:W2:Y:S04]  /*04c0*/  LDG.E R13, desc[UR12][R4.64+0x18] ;  /* 0x0000180c040d7981 */ /* 0x000ea8000c1e1900 */
[----:B------:R-:W2:Y:S01]  /*04d0*/  LDG.E R24, desc[UR12][R4.64+0x1c] ;  /* 0x00001c0c04187981 */ /* 0x000ea2000c1e1900 */
[----:B---3--:R-:W-:-:S04]  /*04e0*/  FFMA R14, R15, R14, R26 ;  /* 0x0000000e0f0e7223 */ /* 0x008fc8000000001a */
[----:B----4-:R-:W-:Y:S01]  /*04f0*/  FFMA R19, R19, R16, R14 ;  /* 0x0000001013137223 */ /* 0x010fe2000000000e */
[----:B------:R-:W-:-:S03]  /*0500*/  UIADD3 UR8, UPT, UPT, UR8, 0x10, URZ ;  /* 0x0000001008087890 */ /* 0x000fc6000fffe0ff */
[----:B------:R-:W-:Y:S01]  /*0510*/  FFMA R19, R20, R23, R19 ;  /* 0x0000001714137223 */ /* 0x000fe20000000013 */
[----:B------:R-:W-:-:S03]  /*0520*/  UISETP.NE.AND UP1, UPT, UR8, URZ, UPT ;  /* 0x000000ff0800728c */ /* 0x000fc6000bf25270 */
[----:B------:R-:W-:-:S04]  /*0530*/  FFMA R19, R22, R25, R19 ;  /* 0x0000001916137223 */ /* 0x000fc80000000013 */
[----:B------:R-:W-:Y:S01]  /*0540*/  FFMA R19, R18, R21, R19 ;  /* 0x0000001512137223 */ /* 0x000fe20000000013 */
[----:B0-----:R-:W-:-:S03]  /*0550*/  IADD3 R2, P0, PT, R2, 0x40, RZ ;  /* 0x0000004002027810 */ /* 0x001fc60007f1e0ff */
[----:B------:R-:W-:Y:S01]  /*0560*/  FFMA R10, R10, R11, R19 ;  /* 0x0000000b0a0a7223 */ /* 0x000fe20000000013 */
[----:B------:R-:W-:Y:S02]  /*0570*/  IADD3.X R3, PT, PT, RZ, R3, RZ, P0, !PT ;  /* 0x00000003ff037210 */ /* 0x000fe400007fe4ff */
[----:B------:R-:W-:Y:S01]  /*0580*/  IADD3 R9, PT, PT, R9, 0x10, RZ ;  /* 0x0000001009097810 */ /* 0x000fe20007ffe0ff */
[----:B--2---:R-:W-:-:S04]  /*0590*/  FFMA R13, R13, R12, R10 ;  /* 0x0000000c0d0d7223 */ /* 0x004fc8000000000a */
[----:B------:R-:W-:Y:S01]  /*05a0*/  FFMA R12, R24, R27, R13 ;  /* 0x0000001b180c7223 */ /* 0x000fe2000000000d */
[----:B------:R-:W-:Y:S06]  /*05b0*/  BRA.U UP1, `(.L_x_35) ;  /* 0xfffffffd011c7547 */ /* 0x000fec000b83ffff */
.L_x_34:
[----:B------:R-:W-:Y:S05]  /*05c0*/  BRA.U !UP0, `(.L_x_33) ;  /* 0x0000000508687547 */ /* 0x000fea000b800000 */
[----:B------:R-:W-:Y:S02]  /*05d0*/  UISETP.GE.U32.AND UP0, UPT, UR10, 0x8, UPT ;  /* 0x000000080a00788c */ /* 0x000fe4000bf06070 */
[----:B------:R-:W-:-:S04]  /*05e0*/  ULOP3.LUT UR6, UR7, 0x7, URZ, 0xc0, !UPT ;  /* 0x0000000707067892 */ /* 0x000fc8000f8ec0ff */
[----:B------:R-:W-:-:S03]  /*05f0*/  UISETP.NE.AND UP1, UPT, UR6, URZ, UPT ;  /* 0x000000ff0600728c */ /* 0x000fc6000bf25270 */
[----:B------:R-:W-:Y:S08]  /*0600*/  BRA.U !UP0, `(.L_x_36) ;  /* 0x0000000108907547 */ /* 0x000ff0000b800000 */
[----:B------:R-:W0:Y:S01]  /*0610*/  LDC.64 R18, c[0x0][0x388] ;  /* 0x0000e200ff127b82 */ /* 0x000e220000000a00 */
[----:B------:R-:W1:Y:S01]  /*0620*/  LDCU.64 UR8, c[0x0][0x388] ;  /* 0x00007100ff0877ac */ /* 0x000e620008000a00 */
[C---:B------:R-:W-:Y:S02]  /*0630*/  IADD3 R9, PT, PT, R8.reuse, UR4, RZ ;  /* 0x0000000408097c10 */ /* 0x040fe4000fffe0ff */
[----:B------:R-:W-:Y:S02]  /*0640*/  IADD3 R10, P0, PT, R8, UR4, RZ ;  /* 0x00000004080a7c10 */ /* 0x000fe4000ff1e0ff */
[----:B------:R-:W-:Y:S02]  /*0650*/  IADD3 R5, PT, PT, R7, UR4, RZ ;  /* 0x0000000407057c10 */ /* 0x000fe4000fffe0ff */
[----:B------:R-:W2:Y:S01]  /*0660*/  LDC.64 R2, c[0x0][0x380] ;  /* 0x0000e000ff027b82 */ /* 0x000ea20000000a00 */
[----:B0-----:R-:W-:Y:S01]  /*0670*/  IMAD.WIDE.U32 R18, R9, 0x4, R18 ;  /* 0x0000000409127825 */ /* 0x001fe200078e0012 */
[----:B------:R-:W-:-:S02]  /*0680*/  IADD3.X R9, PT, PT, RZ, RZ, RZ, P0, !PT ;  /* 0x000000ffff097210 */ /* 0x000fc400007fe4ff */
[----:B-1----:R-:W-:-:S03]  /*0690*/  LEA R4, P0, R10, UR8, 0x2 ;  /* 0x000000080a047c11 */ /* 0x002fc6000f8010ff */
[----:B------:R-:W3:Y:S01]  /*06a0*/  LDG.E R18, desc[UR12][R18.64] ;  /* 0x0000000c12127981 */ /* 0x000ee2000c1e1900 */
[----:B--2---:R-:W-:Y:S01]  /*06b0*/  IMAD.WIDE R2, R5, 0x4, R2 ;  /* 0x0000000405027825 */ /* 0x004fe200078e0202 */
[----:B------:R-:W-:-:S04]  /*06c0*/  LEA.HI.X R5, R10, UR9, R9, 0x2, P0 ;  /* 0x000000090a057c11 */ /* 0x000fc800080f1409 */
[----:B------:R-:W3:Y:S04]  /*06d0*/  LDG.E R21, desc[UR12][R2.64] ;  /* 0x0000000c02157981 */ /* 0x000ee8000c1e1900 */
[----:B------:R-:W2:Y:S04]  /*06e0*/  LDG.E R23, desc[UR12][R2.64+0x4] ;  /* 0x0000040c02177981 */ /* 0x000ea8000c1e1900 */
[----:B------:R-:W2:Y:S04]  /*06f0*/  LDG.E R20, desc[UR12][R4.64+0x4] ;  /* 0x0000040c04147981 */ /* 0x000ea8000c1e1900 */
        /* <DEDUP_REMOVED lines=12> */
[----:B------:R-:W-:Y:S01]  /*07c0*/  UIADD3 UR4, UPT, UPT, UR4, 0x8, URZ ;  /* 0x0000000804047890 */ /* 0x000fe2000fffe0ff */
[----:B---3-5:R-:W-:-:S04]  /*07d0*/  FFMA R18, R21, R18, R12 ;  /* 0x0000001215127223 */ /* 0x028fc8000000000c */
[----:B--2---:R-:W-:-:S04]  /*07e0*/  FFMA R18, R23, R20, R18 ;  /* 0x0000001417127223 */ /* 0x004fc80000000012 */
[----:B----4-:R-:W-:-:S04]  /*07f0*/  FFMA R18, R25, R22, R18 ;  /* 0x0000001619127223 */ /* 0x010fc80000000012 */
[----:B------:R-:W-:-:S04]  /*0800*/  FFMA R18, R27, R24, R18 ;  /* 0x000000181b127223 */ /* 0x000fc80000000012 */
[----:B------:R-:W-:-:S04]  /*0810*/  FFMA R16, R15, R16, R18 ;  /* 0x000000100f107223 */ /* 0x000fc80000000012 */
[----:B------:R-:W-:-:S04]  /*0820*/  FFMA R14, R11, R14, R16 ;  /* 0x0000000e0b0e7223 */ /* 0x000fc80000000010 */
[----:B------:R-:W-:-:S04]  /*0830*/  FFMA R10, R9, R10, R14 ;  /* 0x0000000a090a7223 */ /* 0x000fc8000000000e */
[----:B------:R-:W-:-:S07]  /*0840*/  FFMA R12, R19, R13, R10 ;  /* 0x0000000d130c7223 */ /* 0x000fce000000000a */
.L_x_36:
        /* <DEDUP_REMOVED lines=11> */
[----:B------:R-:W-:Y:S01]  /*0900*/  IADD3.X R14, PT, PT, RZ, RZ, RZ, P0, !PT ;  /* 0x000000ffff0e7210 */ /* 0x000fe200007fe4ff */
[----:B0-----:R-:W-:Y:S01]  /*0910*/  IMAD.WIDE.U32 R10, R11, 0x4, R2 ;  /* 0x000000040b0a7825 */ /* 0x001fe200078e0002 */
[----:B-1----:R-:W-:-:S04]  /*0920*/  LEA R2, P0, R13, UR6, 0x2 ;  /* 0x000000060d027c11 */ /* 0x002fc8000f8010ff */
[----:B------:R-:W-:Y:S01]  /*0930*/  LEA.HI.X R3, R13, UR7, R14, 0x2, P0 ;  /* 0x000000070d037c11 */ /* 0x000fe200080f140e */
[----:B------:R-:W3:Y:S01]  /*0940*/  LDG.E R10, desc[UR12][R10.64] ;  /* 0x0000000c0a0a7981 */ /* 0x000ee2000c1e1900 */
[----:B--2---:R-:W-:-:S03]  /*0950*/  IMAD.WIDE R4, R9, 0x4, R4 ;  /* 0x0000000409047825 */ /* 0x004fc600078e0204 */
[----:B------:R-:W2:Y:S04]  /*0960*/  LDG.E R13, desc[UR12][R2.64+0x4] ;  /* 0x0000040c020d7981 */ /* 0x000ea8000c1e1900 */
[----:B------:R-:W3:Y:S04]  /*0970*/  LDG.E R9, desc[UR12][R4.64] ;  /* 0x0000000c04097981 */ /* 0x000ee8000c1e1900 */
[----:B------:R-:W2:Y:S04]  /*0980*/  LDG.E R14, desc[UR12][R4.64+0x4] ;  /* 0x0000040c040e7981 */ /* 0x000ea8000c1e1900 */
        /* <DEDUP_REMOVED lines=8> */
[----:B------:R-:W-:-:S07]  /*0a10*/  FFMA R12, R18, R19, R9 ;  /* 0x00000013120c7223 */ /* 0x000fce0000000009 */
.L_x_37:
[----:B------:R-:W-:Y:S05]  /*0a20*/  BRA.U !UP1, `(.L_x_33) ;  /* 0x0000000109507547 */ /* 0x000fea000b800000 */
[----:B------:R-:W0:Y:S01]  /*0a30*/  LDC.64 R4, c[0x0][0x388] ;  /* 0x0000e200ff047b82 */ /* 0x000e220000000a00 */
[----:B------:R-:W-:Y:S01]  /*0a40*/  IADD3 R9, PT, PT, R8, UR4, RZ ;  /* 0x0000000408097c10 */ /* 0x000fe2000fffe0ff */
[----:B------:R-:W-:Y:S01]  /*0a50*/  UIADD3 UR5, UPT, UPT, -UR5, URZ, URZ ;  /* 0x000000ff05057290 */ /* 0x000fe2000fffe1ff */
[----:B------:R-:W-:-:S05]  /*0a60*/  IADD3 R7, PT, PT, R7, UR4, RZ ;  /* 0x0000000407077c10 */ /* 0x000fca000fffe0ff */
[----:B------:R-:W1:Y:S01]  /*0a70*/  LDC.64 R2, c[0x0][0x380] ;  /* 0x0000e000ff027b82 */ /* 0x000e620000000a00 */
[----:B0-----:R-:W-:-:S03]  /*0a80*/  IMAD.WIDE.U32 R4, R9, 0x4, R4 ;  /* 0x0000000409047825 */ /* 0x001fc600078e0004 */
[----:B------:R-:W-:Y:S02]  /*0a90*/  MOV R10, R4 ;  /* 0x00000004000a7202 */ /* 0x000fe40000000f00 */
[----:B------:R-:W-:-:S07]  /*0aa0*/  MOV R11, R5 ;  /* 0x00000005000b7202 */ /* 0x000fce0000000f00 */
.L_x_38:
[----:B-1----:R-:W-:Y:S01]  /*0ab0*/  IMAD.WIDE R4, R7, 0x4, R2 ;  /* 0x0000000407047825 */ /* 0x002fe200078e0202 */
[----:B------:R-:W-:Y:S02]  /*0ac0*/  MOV R8, R10 ;  /* 0x0000000a00087202 */ /* 0x000fe40000000f00 */
[----:B------:R-:W-:-:S03]  /*0ad0*/  MOV R9, R11 ;  /* 0x0000000b00097202 */ /* 0x000fc60000000f00 */
[----:B------:R-:W2:Y:S04]  /*0ae0*/  LDG.E R5, desc[UR12][R4.64] ;  /* 0x0000000c04057981 */ /* 0x000ea8000c1e1900 */
[----:B------:R-:W2:Y:S01]  /*0af0*/  LDG.E R8, desc[UR12][R8.64] ;  /* 0x0000000c08087981 */ /* 0x000ea2000c1e1900 */
[----:B------:R-:W-:Y:S01]  /*0b00*/  UIADD3 UR5, UPT, UPT, UR5, 0x1, URZ ;  /* 0x0000000105057890 */ /* 0x000fe2000fffe0ff */
[----:B------:R-:W-:Y:S02]  /*0b10*/  IADD3 R10, P0, PT, R10, 0x4, RZ ;  /* 0x000000040a0a7810 */ /* 0x000fe40007f1e0ff */
[----:B------:R-:W-:Y:S01]  /*0b20*/  IADD3 R7, PT, PT, R7, 0x1, RZ ;  /* 0x0000000107077810 */ /* 0x000fe20007ffe0ff */
[----:B------:R-:W-:Y:S01]  /*0b30*/  UISETP.NE.AND UP0, UPT, UR5, URZ, UPT ;  /* 0x000000ff0500728c */ /* 0x000fe2000bf05270 */
[----:B------:R-:W-:Y:S01]  /*0b40*/  IADD3.X R11, PT, PT, RZ, R11, RZ, P0, !PT ;  /* 0x0000000bff0b7210 */ /* 0x000fe200007fe4ff */
[----:B--2--5:R-:W-:-:S07]  /*0b50*/  FFMA R12, R5, R8, R12 ;  /* 0x00000008050c7223 */ /* 0x024fce000000000c */
[----:B------:R-:W-:Y:S05]  /*0b60*/  BRA.U UP0, `(.L_x_38) ;  /* 0xfffffffd00d07547 */ /* 0x000fea000b83ffff */
.L_x_33:
[----:B------:R-:W0:Y:S01]  /*0b70*/  LDC.64 R2, c[0x0][0x398] ;  /* 0x0000e600ff027b82 */ /* 0x000e220000000a00 */
[----:B------:R-:W-:-:S04]  /*0b80*/  IMAD R5, R17, UR11, R0 ;  /* 0x0000000b11057c24 */ /* 0x000fc8000f8e0200 */
[----:B------:R-:W-:-:S04]  /*0b90*/  IMAD R5, R5, UR14, R6 ;  /* 0x0000000e05057c24 */ /* 0x000fc8000f8e0206 */
[----:B0-----:R-:W-:-:S05]  /*0ba0*/  IMAD.WIDE.U32 R2, R5, 0x4, R2 ;  /* 0x0000000405027825 */ /* 0x001fca00078e0002 */
[----:B-----5:R-:W-:Y:S01]  /*0bb0*/  STG.E desc[UR12][R2.64], R12 ;  /* 0x0000000c02007986 */ /* 0x020fe2000c10190c */
[----:B------:R-:W-:Y:S05]  /*0bc0*/  EXIT ;  /* 0x000000000000794d */ /* 0x000fea0003800000 */
.L_x_39:
        /* <DEDUP_REMOVED lines=11> */
.L_x_144:


//--------------------- .text._Z13linear_kernelPKfS0_Pfiii --------------------------
	.section	.text._Z13linear_kernelPKfS0_Pfiii,"ax",@progbits
	.align	128
        .global         _Z13linear_kernelPKfS0_Pfiii
        .type           _Z13linear_kernelPKfS0_Pfiii,@function
        .size           _Z13linear_kernelPKfS0_Pfiii,(.L_x_145 - _Z13linear_kernelPKfS0_Pfiii)
        .other          _Z13linear_kernelPKfS0_Pfiii,@"STO_CUDA_ENTRY STV_DEFAULT"
_Z13linear_kernelPKfS0_Pfiii:
.text._Z13linear_kernelPKfS0_Pfiii:
        /* <DEDUP_REMOVED lines=10> */
[----:B------:R-:W-:Y:S01]  /*00a0*/  UIADD3 UR5, UPT, UPT, UR13, -0x1, URZ ;  /* 0xffffffff0d057890 */ /* 0x000fe2000fffe0ff */
[----:B------:R-:W-:Y:S02]  /*00b0*/  IMAD R9, R9, UR6, R2 ;  /* 0x0000000609097c24 */ /* 0x000fe4000f8e0202 */
[----:B------:R-:W-:Y:S02]  /*00c0*/  HFMA2 R14, -RZ, RZ, 0, 0 ;  /* 0x00000000ff0e7431 */ /* 0x000fe400000001ff */
[----:B------:R-:W-:Y:S01]  /*00d0*/  IMAD R6, R0, UR13, RZ ;  /* 0x0000000d00067c24 */ /* 0x000fe2000f8e02ff */
[----:B------:R-:W-:Y:S01]  /*00e0*/  UISETP.GE.U32.AND UP0, UPT, UR5, 0xf, UPT ;  /* 0x0000000f0500788c */ /* 0x000fe2000bf06070 */
[----:B------:R-:W-:Y:S01]  /*00f0*/  IMAD R9, R9, UR13, RZ ;  /* 0x0000000d09097c24 */ /* 0x000fe2000f8e02ff */
[----:B------:R-:W-:Y:S01]  /*0100*/  ULOP3.LUT UR12, UR13, 0xf, URZ, 0xc0, !UPT ;  /* 0x0000000f0d0c7892 */ /* 0x000fe2000f8ec0ff */
[----:B------:R-:W-:Y:S01]  /*0110*/  UMOV UR4, URZ ;  /* 0x000000ff00047c82 */ /* 0x000fe20008000000 */
[----:B------:R-:W0:Y:S05]  /*0120*/  LDCU.64 UR14, c[0x0][0x358] ;  /* 0x00006b00ff0e77ac */ /* 0x000e2a0008000a00 */
[----:B------:R-:W-:Y:S05]  /*0130*/  BRA.U !UP0, `(.L_x_40) ;  /* 0x0000000508147547 */ /* 0x000fea000b800000 */
[----:B------:R-:W1:Y:S01]  /*0140*/  LDCU.128 UR8, c[0x0][0x380] ;  /* 0x00007000ff0877ac */ /* 0x000e620008000c00 */
[----:B------:R-:W-:Y:S02]  /*0150*/  MOV R14, RZ ;  /* 0x000000ff000e7202 */ /* 0x000fe40000000f00 */
[----:B------:R-:W-:Y:S01]  /*0160*/  MOV R7, R6 ;  /* 0x0000000600077202 */ /* 0x000fe20000000f00 */
[----:B------:R-:W-:Y:S01]  /*0170*/  ULOP3.LUT UR4, UR13, 0xfffffff0, URZ, 0xc0, !UPT ;  /* 0xfffffff00d047892 */ /* 0x000fe2000f8ec0ff */
[----:B------:R-:W-:Y:S01]  /*0180*/  MOV R8, R9 ;  /* 0x0000000900087202 */ /* 0x000fe20000000f00 */
[----:B-1----:R-:W-:Y:S02]  /*0190*/  UIADD3 UR7, UP0, UPT, UR8, 0x20, URZ ;  /* 0x0000002008077890 */ /* 0x002fe4000ff1e0ff */
[----:B------:R-:W-:Y:S02]  /*01a0*/  UIADD3 UR5, UP1, UPT, UR10, 0x20, URZ ;  /* 0x000000200a057890 */ /* 0x000fe4000ff3e0ff */
[----:B------:R-:W-:-:S02]  /*01b0*/  UIADD3 UR10, UPT, UPT, -UR4, URZ, URZ ;  /* 0x000000ff040a7290 */ /* 0x000fc4000fffe1ff */
[----:B------:R-:W-:Y:S02]  /*01c0*/  UIADD3.X UR8, UPT, UPT, URZ, UR9, URZ, UP0, !UPT ;  /* 0x00000009ff087290 */ /* 0x000fe400087fe4ff */
[----:B------:R-:W-:-:S12]  /*01d0*/  UIADD3.X UR6, UPT, UPT, URZ, UR11, URZ, UP1, !UPT ;  /* 0x0000000bff067290 */ /* 0x000fd80008ffe4ff */
.L_x_41:
[----:B------:R-:W-:Y:S02]  /*01e0*/  MOV R4, UR7 ;  /* 0x0000000700047c02 */ /* 0x000fe40008000f00 */
[----:B------:R-:W-:Y:S02]  /*01f0*/  MOV R5, UR8 ;  /* 0x0000000800057c02 */ /* 0x000fe40008000f00 */
[----:B------:R-:W-:Y:S02]  /*0200*/  MOV R2, UR5 ;  /* 0x0000000500027c02 */ /* 0x000fe40008000f00 */
[----:B------:R-:W-:Y:S01]  /*0210*/  MOV R3, UR6 ;  /* 0x0000000600037c02 */ /* 0x000fe20008000f00 */
[----:B------:R-:W-:-:S04]  /*0220*/  IMAD.WIDE R4, R8, 0x4, R4 ;  /* 0x0000000408047825 */ /* 0x000fc800078e0204 */
[----:B------:R-:W-:Y:S01]  /*0230*/  IMAD.WIDE R2, R7, 0x4, R2 ;  /* 0x0000000407027825 */ /* 0x000fe200078e0202 */
[----:B0-----:R-:W2:Y:S04]  /*0240*/  LDG.E R15, desc[UR14][R4.64+-0x20] ;  /* 0xffffe00e040f7981 */ /* 0x001ea8000c1e1900 */
[----:B------:R-:W2:Y:S04]  /*0250*/  LDG.E R16, desc[UR14][R2.64+-0x20] ;  /* 0xffffe00e02107981 */ /* 0x000ea8000c1e1900 */
[----:B------:R-:W3:Y:S04]  /*0260*/  LDG.E R17, desc[UR14][R4.64+-0x1c] ;  /* 0xffffe40e04117981 */ /* 0x000ee8000c1e1900 */
[----:B------:R-:W3:Y:S04]  /*0270*/  LDG.E R24, desc[UR14][R2.64+-0x1c] ;  /* 0xffffe40e02187981 */ /* 0x000ee8000c1e1900 */
[----:B------:R-:W4:Y:S04]  /*0280*/  LDG.E R19, desc[UR14][R4.64+-0x18] ;  /* 0xffffe80e04137981 */ /* 0x000f28000c1e1900 */
        /* <DEDUP_REMOVED lines=11> */
[----:B--2---:R-:W-:-:S03]  /*0340*/  FFMA R14, R15, R16, R14 ;  /* 0x000000100f0e7223 */ /* 0x004fc6000000000e */
[----:B------:R-:W2:Y:S04]  /*0350*/  LDG.E R16, desc[UR14][R4.64+-0x4] ;  /* 0xfffffc0e04107981 */ /* 0x000ea8000c1e1900 */
[----:B------:R-:W2:Y:S01]  /*0360*/  LDG.E R15, desc[UR14][R2.64+-0x4] ;  /* 0xfffffc0e020f7981 */ /* 0x000ea2000c1e1900 */
[----:B---3--:R-:W-:-:S03]  /*0370*/  FFMA R24, R17, R24, R14 ;  /* 0x0000001811187223 */ /* 0x008fc6000000000e */
[----:B------:R-:W3:Y:S04]  /*0380*/  LDG.E R14, desc[UR14][R4.64] ;  /* 0x0000000e040e7981 */ /* 0x000ee8000c1e1900 */
[----:B------:R-:W3:Y:S01]  /*0390*/  LDG.E R17, desc[UR14][R2.64] ;  /* 0x0000000e02117981 */ /* 0x000ee2000c1e1900 */
[----:B----4-:R-:W-:-:S03]  /*03a0*/  FFMA R25, R19, R18, R24 ;  /* 0x0000001213197223 */ /* 0x010fc60000000018 */
[----:B------:R-:W4:Y:S04]  /*03b0*/  LDG.E R18, desc[UR14][R4.64+0x4] ;  /* 0x0000040e04127981 */ /* 0x000f28000c1e1900 */
[----:B------:R-:W4:Y:S01]  /*03c0*/  LDG.E R19, desc[UR14][R2.64+0x4] ;  /* 0x0000040e02137981 */ /* 0x000f22000c1e1900 */
[----:B-----5:R-:W-:-:S03]  /*03d0*/  FFMA R25, R20, R21, R25 ;  /* 0x0000001514197223 */ /* 0x020fc60000000019 */
[----:B------:R-:W5:Y:S04]  /*03e0*/  LDG.E R20, desc[UR14][R4.64+0x8] ;  /* 0x0000080e04147981 */ /* 0x000f68000c1e1900 */
[----:B------:R-:W5:Y:S01]  /*03f0*/  LDG.E R21, desc[UR14][R2.64+0x8] ;  /* 0x0000080e02157981 */ /* 0x000f62000c1e1900 */
[----:B------:R-:W-:-:S03]  /*0400*/  FFMA R25, R22, R23, R25 ;  /* 0x0000001716197223 */ /* 0x000fc60000000019 */
[----:B------:R-:W5:Y:S04]  /*0410*/  LDG.E R22, desc[UR14][R4.64+0xc] ;  /* 0x00000c0e04167981 */ /* 0x000f68000c1e1900 */
[----:B------:R-:W5:Y:S01]  /*0420*/  LDG.E R23, desc[UR14][R2.64+0xc] ;  /* 0x00000c0e02177981 */ /* 0x000f62000c1e1900 */
[----:B------:R-:W-:-:S03]  /*0430*/  FFMA R25, R10, R11, R25 ;  /* 0x0000000b0a197223 */ /* 0x000fc60000000019 */
[----:B------:R-:W5:Y:S04]  /*0440*/  LDG.E R10, desc[UR14][R4.64+0x10] ;  /* 0x0000100e040a7981 */ /* 0x000f68000c1e1900 */
[----:B------:R-:W5:Y:S01]  /*0450*/  LDG.E R11, desc[UR14][R2.64+0x10] ;  /* 0x0000100e020b7981 */ /* 0x000f62000c1e1900 */
[----:B------:R-:W-:-:S03]  /*0460*/  FFMA R29, R12, R13, R25 ;  /* 0x0000000d0c1d7223 */ /* 0x000fc60000000019 */
[----:B------:R-:W5:Y:S04]  /*0470*/  LDG.E R24, desc[UR14][R4.64+0x14] ;  /* 0x0000140e04187981 */ /* 0x000f68000c1e1900 */
[----:B------:R-:W5:Y:S04]  /*0480*/  LDG.E R25, desc[UR14][R2.64+0x14] ;  /* 0x0000140e02197981 */ /* 0x000f68000c1e1900 */
[----:B------:R-:W5:Y:S04]  /*0490*/  LDG.E R12, desc[UR14][R4.64+0x18] ;  /* 0x0000180e040c7981 */ /* 0x000f68000c1e1900 */
[----:B------:R-:W5:Y:S01]  /*04a0*/  LDG.E R13, desc[UR14][R2.64+0x18] ;  /* 0x0000180e020d7981 */ /* 0x000f62000c1e1900 */
[----:B------:R-:W-:-:S04]  /*04b0*/  UIADD3 UR10, UPT, UPT, UR10, 0x10, URZ ;  /* 0x000000100a0a7890 */ /* 0x000fc8000fffe0ff */
[----:B------:R-:W-:Y:S01]  /*04c0*/  UISETP.NE.AND UP0, UPT, UR10, URZ, UPT ;  /* 0x000000ff0a00728c */ /* 0x000fe2000bf05270 */
[----:B------:R-:W-:Y:S02]  /*04d0*/  IADD3 R8, PT, PT, R8, 0x10, RZ ;  /* 0x0000001008087810 */ /* 0x000fe40007ffe0ff */
[----:B------:R-:W-:Y:S01]  /*04e0*/  IADD3 R7, PT, PT, R7, 0x10, RZ ;  /* 0x0000001007077810 */ /* 0x000fe20007ffe0ff */
[----:B--2---:R-:W-:-:S04]  /*04f0*/  FFMA R15, R16, R15, R29 ;  /* 0x0000000f100f7223 */ /* 0x004fc8000000001d */
[----:B---3--:R-:W-:-:S04]  /*0500*/  FFMA R15, R14, R17, R15 ;  /* 0x000000110e0f7223 */ /* 0x008fc8000000000f */
[----:B----4-:R-:W-:-:S04]  /*0510*/  FFMA R15, R18, R19, R15 ;  /* 0x00000013120f7223 */ /* 0x010fc8000000000f */
[----:B-----5:R-:W-:-:S04]  /*0520*/  FFMA R15, R20, R21, R15 ;  /* 0x00000015140f7223 */ /* 0x020fc8000000000f */
[----:B------:R-:W-:-:S04]  /*0530*/  FFMA R15, R22, R23, R15 ;  /* 0x00000017160f7223 */ /* 0x000fc8000000000f */
[----:B------:R-:W-:-:S04]  /*0540*/  FFMA R11, R10, R11, R15 ;  /* 0x0000000b0a0b7223 */ /* 0x000fc8000000000f */
[----:B------:R-:W-:-:S04]  /*0550*/  FFMA R11, R24, R25, R11 ;  /* 0x00000019180b7223 */ /* 0x000fc8000000000b */
[----:B------:R-:W-:-:S04]  /*0560*/  FFMA R11, R12, R13, R11 ;  /* 0x0000000d0c0b7223 */ /* 0x000fc8000000000b */
[----:B------:R-:W-:Y:S01]  /*0570*/  FFMA R14, R26, R27, R11 ;  /* 0x0000001b1a0e7223 */ /* 0x000fe2000000000b */
[----:B------:R-:W-:Y:S06]  /*0580*/  BRA.U UP0, `(.L_x_41) ;  /* 0xfffffffd00147547 */ /* 0x000fec000b83ffff */
.L_x_40:
[----:B------:R-:W-:-:S09]  /*0590*/  UISETP.NE.AND UP0, UPT, UR12, URZ, UPT ;  /* 0x000000ff0c00728c */ /* 0x000fd2000bf05270 */
[----:B------:R-:W-:Y:S05]  /*05a0*/  BRA.U !UP0, `(.L_x_42) ;  /* 0x00000005082c7547 */ /* 0x000fea000b800000 */
[----:B------:R-:W-:Y:S02]  /*05b0*/  UISETP.GE.U32.AND UP0, UPT, UR12, 0x8, UPT ;  /* 0x000000080c00788c */ /* 0x000fe4000bf06070 */
[----:B------:R-:W-:-:S04]  /*05c0*/  ULOP3.LUT UR6, UR13, 0x7, URZ, 0xc0, !UPT ;  /* 0x000000070d067892 */ /* 0x000fc8000f8ec0ff */
[----:B------:R-:W-:-:S03]  /*05d0*/  UISETP.NE.AND UP1, UPT, UR6, URZ, UPT ;  /* 0x000000ff0600728c */ /* 0x000fc6000bf25270 */
[----:B------:R-:W-:Y:S08]  /*05e0*/  BRA.U !UP0, `(.L_x_43) ;  /* 0x00000001087c7547 */ /* 0x000ff0000b800000 */
[----:B------:R-:W1:Y:S01]  /*05f0*/  LDC.64 R2, c[0x0][0x380] ;  /* 0x0000e000ff027b82 */ /* 0x000e620000000a00 */
[----:B------:R-:W-:Y:S02]  /*0600*/  IADD3 R7, PT, PT, R9, UR4, RZ ;  /* 0x0000000409077c10 */ /* 0x000fe4000fffe0ff */
[----:B------:R-:W-:-:S05]  /*0610*/  IADD3 R11, PT, PT, R6, UR4, RZ ;  /* 0x00000004060b7c10 */ /* 0x000fca000fffe0ff */
[----:B------:R-:W2:Y:S01]  /*0620*/  LDC.64 R4, c[0x0][0x388] ;  /* 0x0000e200ff047b82 */ /* 0x000ea20000000a00 */
[----:B-1----:R-:W-:-:S05]  /*0630*/  IMAD.WIDE R2, R7, 0x4, R2 ;  /* 0x0000000407027825 */ /* 0x002fca00078e0202 */
[----:B0-----:R-:W3:Y:S01]  /*0640*/  LDG.E R13, desc[UR14][R2.64+0x4] ;  /* 0x0000040e020d7981 */ /* 0x001ee2000c1e1900 */
[----:B--2---:R-:W-:-:S03]  /*0650*/  IMAD.WIDE R4, R11, 0x4, R4 ;  /* 0x000000040b047825 */ /* 0x004fc600078e0204 */
[----:B------:R-:W2:Y:S04]  /*0660*/  LDG.E R15, desc[UR14][R2.64+0x8] ;  /* 0x0000080e020f7981 */ /* 0x000ea8000c1e1900 */
[----:B------:R-:W4:Y:S04]  /*0670*/  LDG.E R11, desc[UR14][R2.64] ;  /* 0x0000000e020b7981 */ /* 0x000f28000c1e1900 */
[----:B------:R-:W4:Y:S04]  /*0680*/  LDG.E R10, desc[UR14][R4.64] ;  /* 0x0000000e040a7981 */ /* 0x000f28000c1e1900 */
[----:B------:R-:W3:Y:S04]  /*0690*/  LDG.E R12, desc[UR14][R4.64+0x4] ;  /* 0x0000040e040c7981 */ /* 0x000ee8000c1e1900 */
[----:B------:R-:W2:Y:S04]  /*06a0*/  LDG.E R16, desc[UR14][R4.64+0x8] ;  /* 0x0000080e04107981 */ /* 0x000ea8000c1e1900 */
        /* <DEDUP_REMOVED lines=11> */
[----:B----4-:R-:W-:-:S04]  /*0760*/  FFMA R10, R11, R10, R14 ;  /* 0x0000000a0b0a7223 */ /* 0x010fc8000000000e */
[----:B---3--:R-:W-:-:S04]  /*0770*/  FFMA R10, R13, R12, R10 ;  /* 0x0000000c0d0a7223 */ /* 0x008fc8000000000a */
[----:B--2---:R-:W-:-:S04]  /*0780*/  FFMA R10, R15, R16, R10 ;  /* 0x000000100f0a7223 */ /* 0x004fc8000000000a */
[----:B-----5:R-:W-:-:S04]  /*0790*/  FFMA R10, R17, R18, R10 ;  /* 0x00000012110a7223 */ /* 0x020fc8000000000a */
[----:B------:R-:W-:-:S04]  /*07a0*/  FFMA R10, R19, R20, R10 ;  /* 0x00000014130a7223 */ /* 0x000fc8000000000a */
[----:B------:R-:W-:-:S04]  /*07b0*/  FFMA R10, R21, R22, R10 ;  /* 0x00000016150a7223 */ /* 0x000fc8000000000a */
[----:B------:R-:W-:-:S04]  /*07c0*/  FFMA R7, R7, R8, R10 ;  /* 0x0000000807077223 */ /* 0x000fc8000000000a */
[----:B------:R-:W-:-:S07]  /*07d0*/  FFMA R14, R24, R23, R7 ;  /* 0x00000017180e7223 */ /* 0x000fce0000000007 */
.L_x_43:
        /* <DEDUP_REMOVED lines=13> */
[----:B------:R-:W3:Y:S04]  /*08b0*/  LDG.E R8, desc[UR14][R4.64] ;  /* 0x0000000e04087981 */ /* 0x000ee8000c1e1900 */
[----:B------:R-:W2:Y:S04]  /*08c0*/  LDG.E R11, desc[UR14][R4.64+0x4] ;  /* 0x0000040e040b7981 */ /* 0x000ea8000c1e1900 */
[----:B------:R-:W4:Y:S04]  /*08d0*/  LDG.E R12, desc[UR14][R2.64+0x8] ;  /* 0x0000080e020c7981 */ /* 0x000f28000c1e1900 */
[----:B------:R-:W4:Y:S04]  /*08e0*/  LDG.E R13, desc[UR14][R4.64+0x8] ;  /* 0x0000080e040d7981 */ /* 0x000f28000c1e1900 */
[----:B------:R-:W5:Y:S04]  /*08f0*/  LDG.E R16, desc[UR14][R2.64+0xc] ;  /* 0x00000c0e02107981 */ /* 0x000f68000c1e1900 */
[----:B------:R-:W5:Y:S01]  /*0900*/  LDG.E R15, desc[UR14][R4.64+0xc] ;  /* 0x00000c0e040f7981 */ /* 0x000f62000c1e1900 */
[----:B------:R-:W-:Y:S01]  /*0910*/  UIADD3 UR4, UPT, UPT, UR4, 0x4, URZ ;  /* 0x0000000404047890 */ /* 0x000fe2000fffe0ff */
[----:B---3--:R-:W-:-:S04]  /*0920*/  FFMA R7, R7, R8, R14 ;  /* 0x0000000807077223 */ /* 0x008fc8000000000e */
[----:B--2---:R-:W-:-:S04]  /*0930*/  FFMA R7, R10, R11, R7 ;  /* 0x0000000b0a077223 */ /* 0x004fc80000000007 */
[----:B----4-:R-:W-:-:S04]  /*0940*/  FFMA R7, R12, R13, R7 ;  /* 0x0000000d0c077223 */ /* 0x010fc80000000007 */
[----:B-----5:R-:W-:-:S07]  /*0950*/  FFMA R14, R16, R15, R7 ;  /* 0x0000000f100e7223 */ /* 0x020fce0000000007 */
.L_x_44:
[----:B------:R-:W-:Y:S05]  /*0960*/  BRA.U !UP1, `(.L_x_42) ;  /* 0x00000001093c7547 */ /* 0x000fea000b800000 */
[----:B------:R-:W1:Y:S01]  /*0970*/  LDC.64 R12, c[0x0][0x380] ;  /* 0x0000e000ff0c7b82 */ /* 0x000e620000000a00 */
[----:B------:R-:W-:Y:S01]  /*0980*/  IADD3 R7, PT, PT, R6, UR4, RZ ;  /* 0x0000000406077c10 */ /* 0x000fe2000fffe0ff */
[----:B------:R-:W-:Y:S01]  /*0990*/  UIADD3 UR5, UPT, UPT, -UR5, URZ, URZ ;  /* 0x000000ff05057290 */ /* 0x000fe2000fffe1ff */
[----:B------:R-:W-:-:S05]  /*09a0*/  IADD3 R15, PT, PT, R9, UR4, RZ ;  /* 0x00000004090f7c10 */ /* 0x000fca000fffe0ff */
[----:B------:R-:W2:Y:S06]  /*09b0*/  LDC.64 R10, c[0x0][0x388] ;  /* 0x0000e200ff0a7b82 */ /* 0x000eac0000000a00 */
.L_x_45:
[----:B--2---:R-:W-:-:S04]  /*09c0*/  IMAD.WIDE R2, R7, 0x4, R10 ;  /* 0x0000000407027825 */ /* 0x004fc800078e020a */
[----:B-1----:R-:W-:Y:S02]  /*09d0*/  IMAD.WIDE R4, R15, 0x4, R12 ;  /* 0x000000040f047825 */ /* 0x002fe400078e020c */
[----:B0-----:R-:W2:Y:S04]  /*09e0*/  LDG.E R2, desc[UR14][R2.64] ;  /* 0x0000000e02027981 */ /* 0x001ea8000c1e1900 */
[----:B------:R-:W2:Y:S01]  /*09f0*/  LDG.E R5, desc[UR14][R4.64] ;  /* 0x0000000e04057981 */ /* 0x000ea2000c1e1900 */
[----:B------:R-:W-:Y:S01]  /*0a00*/  UIADD3 UR5, UPT, UPT, UR5, 0x1, URZ ;  /* 0x0000000105057890 */ /* 0x000fe2000fffe0ff */
[----:B------:R-:W-:Y:S02]  /*0a10*/  IADD3 R7, PT, PT, R7, 0x1, RZ ;  /* 0x0000000107077810 */ /* 0x000fe40007ffe0ff */
[----:B------:R-:W-:Y:S01]  /*0a20*/  IADD3 R15, PT, PT, R15, 0x1, RZ ;  /* 0x000000010f0f7810 */ /* 0x000fe20007ffe0ff */
[----:B------:R-:W-:Y:S01]  /*0a30*/  UISETP.NE.AND UP0, UPT, UR5, URZ, UPT ;  /* 0x000000ff0500728c */ /* 0x000fe2000bf05270 */
[----:B--2---:R-:W-:-:S08]  /*0a40*/  FFMA R14, R5, R2, R14 ;  /* 0x00000002050e7223 */ /* 0x004fd0000000000e */
[----:B------:R-:W-:Y:S05]  /*0a50*/  BRA.U UP0, `(.L_x_45) ;  /* 0xfffffffd00d87547 */ /* 0x000fea000b83ffff */
.L_x_42:
[----:B------:R-:W1:Y:S01]  /*0a60*/  LDC.64 R2, c[0x0][0x390] ;  /* 0x0000e400ff027b82 */ /* 0x000e620000000a00 */
[----:B------:R-:W-:-:S05]  /*0a70*/  IADD3 R9, PT, PT, R9, R0, RZ ;  /* 0x0000000009097210 */ /* 0x000fca0007ffe0ff */
[----:B-1----:R-:W-:-:S05]  /*0a80*/  IMAD.WIDE.U32 R2, R9, 0x4, R2 ;  /* 0x0000000409027825 */ /* 0x002fca00078e0002 */
[----:B0-----:R-:W-:Y:S01]  /*0a90*/  STG.E desc[UR14][R2.64], R14 ;  /* 0x0000000e02007986 */ /* 0x001fe2000c10190e */
[----:B------:R-:W-:Y:S05]  /*0aa0*/  EXIT ;  /* 0x000000000000794d */ /* 0x000fea0003800000 */
.L_x_46:
        /* <DEDUP_REMOVED lines=13> */
.L_x_145:


//--------------------- .text._Z19concat_heads_kernelPKfPfiiii --------------------------
	.section	.text._Z19concat_heads_kernelPKfPfiiii,"ax",@progbits
	.align	128
        .global         _Z19concat_heads_kernelPKfPfiiii
        .type           _Z19concat_heads_kernelPKfPfiiii,@function
        .size           _Z19concat_heads_kernelPKfPfiiii,(.L_x_146 - _Z19concat_heads_kernelPKfPfiiii)
        .other          _Z19concat_heads_kernelPKfPfiiii,@"STO_CUDA_ENTRY STV_DEFAULT"
_Z19concat_heads_kernelPKfPfiiii:
.text._Z19concat_heads_kernelPKfPfiiii:
[----:B------:R-:W-:Y:S01]  /*0000*/  LDC R1, c[0x0][0x37c] ;  /* 0x0000df00ff017b82 */ /* 0x000fe20000000800 */
[----:B------:R-:W0:Y:S07]  /*0010*/  S2R R5, SR_CTAID.Y ;  /* 0x0000000000057919 */ /* 0x000e2e0000002600 */
[----:B------:R-:W0:Y:S01]  /*0020*/  LDC.64 R2, c[0x0][0x398] ;  /* 0x0000e600ff027b82 */ /* 0x000e220000000a00 */
[----:B------:R-:W1:Y:S07]  /*0030*/  S2R R4, SR_TID.X ;  /* 0x0000000000047919 */ /* 0x000e6e0000002100 */
[----:B------:R-:W2:Y:S08]  /*0040*/  LDC.64 R8, c[0x0][0x390] ;  /* 0x0000e400ff087b82 */ /* 0x000eb00000000a00 */
[----:B------:R-:W3:Y:S01]  /*0050*/  S2UR UR4, SR_CTAID.X ;  /* 0x00000000000479c3 */ /* 0x000ee20000002500 */
[----:B0-----:R-:W-:Y:S01]  /*0060*/  ISETP.GE.AND P0, PT, R5, R2, PT ;  /* 0x000000020500720c */ /* 0x001fe20003f06270 */
[----:B--2---:R-:W-:-:S03]  /*0070*/  IMAD R0, R3, R9, RZ ;  /* 0x0000000903007224 */ /* 0x004fc600078e02ff */
[----:B---3--:R-:W-:-:S04]  /*0080*/  ISETP.LE.OR P0, PT, R8, UR4, P0 ;  /* 0x0000000408007c0c */ /* 0x008fc80008703670 */
[----:B-1----:R-:W-:-:S13]  /*0090*/  ISETP.GE.OR P0, PT, R4, R0, P0 ;  /* 0x000000000400720c */ /* 0x002fda0000706670 */
[----:B------:R-:W-:Y:S05]  /*00a0*/  @P0 EXIT ;  /* 0x000000000000094d */ /* 0x000fea0003800000 */
[----:B------:R-:W-:Y:S01]  /*00b0*/  IABS R11, R3 ;  /* 0x00000003000b7213 */ /* 0x000fe20000000000 */
[----:B------:R-:W0:Y:S03]  /*00c0*/  LDCU.64 UR6, c[0x0][0x358] ;  /* 0x00006b00ff0677ac */ /* 0x000e260008000a00 */
[----:B------:R-:W1:Y:S08]  /*00d0*/  I2F.RP R8, R11 ;  /* 0x0000000b00087306 */ /* 0x000e700000209400 */
[----:B-1----:R-:W1:Y:S02]  /*00e0*/  MUFU.RCP R8, R8 ;  /* 0x0000000800087308 */ /* 0x002e640000001000 */
[----:B-1----:R-:W-:-:S06]  /*00f0*/  IADD3 R6, PT, PT, R8, 0xffffffe, RZ ;  /* 0x0ffffffe08067810 */ /* 0x002fcc0007ffe0ff */
[----:B------:R1:W2:Y:S02]  /*0100*/  F2I.FTZ.U32.TRUNC.NTZ R7, R6 ;  /* 0x0000000600077305 */ /* 0x0002a4000021f000 */
[----:B-1----:R-:W-:Y:S02]  /*0110*/  HFMA2 R6, -RZ, RZ, 0, 0 ;  /* 0x00000000ff067431 */ /* 0x002fe400000001ff */
[----:B--2---:R-:W-:-:S04]  /*0120*/  IMAD.MOV R10, RZ, RZ, -R7 ;  /* 0x000000ffff0a7224 */ /* 0x004fc800078e0a07 */
[----:B------:R-:W-:Y:S01]  /*0130*/  IMAD R13, R10, R11, RZ ;  /* 0x0000000b0a0d7224 */ /* 0x000fe200078e02ff */
[----:B------:R-:W-:-:S03]  /*0140*/  IABS R10, R4 ;  /* 0x00000004000a7213 */ /* 0x000fc60000000000 */
[----:B------:R-:W-:Y:S01]  /*0150*/  IMAD.HI.U32 R7, R7, R13, R6 ;  /* 0x0000000d07077227 */ /* 0x000fe200078e0006 */
[----:B------:R-:W-:-:S04]  /*0160*/  LOP3.LUT R6, R4, R3, RZ, 0x3c, !PT ;  /* 0x0000000304067212 */ /* 0x000fc800078e3cff */
[----:B------:R-:W-:Y:S01]  /*0170*/  ISETP.GE.AND P1, PT, R6, RZ, PT ;  /* 0x000000ff0600720c */ /* 0x000fe20003f26270 */
[----:B------:R-:W-:-:S04]  /*0180*/  IMAD.HI.U32 R7, R7, R10, RZ ;  /* 0x0000000a07077227 */ /* 0x000fc800078e00ff */
[----:B------:R-:W-:-:S04]  /*0190*/  IMAD.MOV R8, RZ, RZ, -R7 ;  /* 0x000000ffff087224 */ /* 0x000fc800078e0a07 */
[----:B------:R-:W-:-:S05]  /*01a0*/  IMAD R8, R11, R8, R10 ;  /* 0x000000080b087224 */ /* 0x000fca00078e020a */
[----:B------:R-:W-:-:S13]  /*01b0*/  ISETP.GT.U32.AND P2, PT, R11, R8, PT ;  /* 0x000000080b00720c */ /* 0x000fda0003f44070 */
[-C--:B------:R-:W-:Y:S01]  /*01c0*/  @!P2 IADD3 R8, PT, PT, R8, -R11.reuse, RZ ;  /* 0x8000000b0808a210 */ /* 0x080fe20007ffe0ff */
[----:B------:R-:W-:Y:S01]  /*01d0*/  @!P2 VIADD R7, R7, 0x1 ;  /* 0x000000010707a836 */ /* 0x000fe20000000000 */
[----:B------:R-:W-:Y:S02]  /*01e0*/  ISETP.NE.AND P2, PT, R3, RZ, PT ;  /* 0x000000ff0300720c */ /* 0x000fe40003f45270 */
[----:B------:R-:W-:-:S13]  /*01f0*/  ISETP.GE.U32.AND P0, PT, R8, R11, PT ;  /* 0x0000000b0800720c */ /* 0x000fda0003f06070 */
[----:B------:R-:W-:-:S05]  /*0200*/  @P0 IADD3 R7, PT, PT, R7, 0x1, RZ ;  /* 0x0000000107070810 */ /* 0x000fca0007ffe0ff */
[----:B------:R-:W-:Y:S02]  /*0210*/  IMAD.MOV.U32 R8, RZ, RZ, R7 ;  /* 0x000000ffff087224 */ /* 0x000fe400078e0007 */
[----:B------:R-:W1:Y:S03]  /*0220*/  LDC.64 R6, c[0x0][0x380] ;  /* 0x0000e000ff067b82 */ /* 0x000e660000000a00 */
[----:B------:R-:W-:Y:S02]  /*0230*/  @!P1 IADD3 R8, PT, PT, -R8, RZ, RZ ;  /* 0x000000ff08089210 */ /* 0x000fe40007ffe1ff */
[----:B------:R-:W-:-:S04]  /*0240*/  @!P2 LOP3.LUT R8, RZ, R3, RZ, 0x33, !PT ;  /* 0x00000003ff08a212 */ /* 0x000fc800078e33ff */
[----:B------:R-:W-:Y:S01]  /*0250*/  IADD3 R10, PT, PT, -R8, RZ, RZ ;  /* 0x000000ff080a7210 */ /* 0x000fe20007ffe1ff */
[----:B------:R-:W-:-:S04]  /*0260*/  IMAD R9, R9, UR4, R8 ;  /* 0x0000000409097c24 */ /* 0x000fc8000f8e0208 */
[----:B------:R-:W-:Y:S02]  /*0270*/  IMAD R8, R3, R10, R4 ;  /* 0x0000000a03087224 */ /* 0x000fe400078e0204 */
[----:B------:R-:W-:-:S04]  /*0280*/  IMAD R9, R9, R2, R5 ;  /* 0x0000000209097224 */ /* 0x000fc800078e0205 */
[----:B------:R-:W-:-:S04]  /*0290*/  IMAD R9, R9, R3, R8 ;  /* 0x0000000309097224 */ /* 0x000fc800078e0208 */
[----:B-1----:R-:W-:Y:S02]  /*02a0*/  IMAD.WIDE R6, R9, 0x4, R6 ;  /* 0x0000000409067825 */ /* 0x002fe400078e0206 */
[----:B------:R-:W1:Y:S04]  /*02b0*/  LDC.64 R8, c[0x0][0x388] ;  /* 0x0000e200ff087b82 */ /* 0x000e680000000a00 */
[----:B0-----:R-:W2:Y:S01]  /*02c0*/  LDG.E R7, desc[UR6][R6.64] ;  /* 0x0000000606077981 */ /* 0x001ea2000c1e1900 */
[----:B------:R-:W-:-:S04]  /*02d0*/  IMAD R5, R2, UR4, R5 ;  /* 0x0000000402057c24 */ /* 0x000fc8000f8e0205 */
[----:B------:R-:W-:-:S04]  /*02e0*/  IMAD R3, R0, R5, R4 ;  /* 0x0000000500037224 */ /* 0x000fc800078e0204 */
[----:B-1----:R-:W-:-:S05]  /*02f0*/  IMAD.WIDE.U32 R2, R3, 0x4, R8 ;  /* 0x0000000403027825 */ /* 0x002fca00078e0008 */
[----:B--2---:R-:W-:Y:S01]  /*0300*/  STG.E desc[UR6][R2.64], R7 ;  /* 0x0000000702007986 */ /* 0x004fe2000c101906 */
[----:B------:R-:W-:Y:S05]  /*0310*/  EXIT ;  /* 0x000000000000794d */ /* 0x000fea0003800000 */
.L_x_47:
        /* <DEDUP_REMOVED lines=14> */
.L_x_146:


//--------------------- .text._Z14softmax_kernelPKfPfiii --------------------------
	.section	.text._Z14softmax_kernelPKfPfiii,"ax",@progbits
	.align	128
        .global         _Z14softmax_kernelPKfPfiii
        .type           _Z14softmax_kernelPKfPfiii,@function
        .size           _Z14softmax_kernelPKfPfiii,(.L_x_138 - _Z14softmax_kernelPKfPfiii)
        .other          _Z14softmax_kernelPKfPfiii,@"STO_CUDA_ENTRY STV_DEFAULT"
_Z14softmax_kernelPKfPfiii:
.text._Z14softmax_kernelPKfPfiii:
[----:B------:R-:W-:Y:S08]  /*0000*/  LDC R1, c[0x0][0x37c] ;  /* 0x0000df00ff017b82 */ /* 0x000ff00000000800 */
[----:B------:R-:W0:Y:S01]  /*0010*/  LDC R9, c[0x0][0x394] ;  /* 0x0000e500ff097b82 */ /* 0x000e220000000800 */
[----:B------:R-:W1:Y:S01]  /*0020*/  S2R R6, SR_CTAID.Z ;  /* 0x0000000000067919 */ /* 0x000e620000002700 */
[----:B------:R-:W2:Y:S01]  /*0030*/  LDCU UR5, c[0x0][0x398] ;  /* 0x00007300ff0577ac */ /* 0x000ea20008000800 */
[----:B------:R-:W3:Y:S05]  /*0040*/  LDCU UR6, c[0x0][0x390] ;  /* 0x00007200ff0677ac */ /* 0x000eea0008000800 */
[----:B------:R-:W4:Y:S01]  /*0050*/  S2UR UR4, SR_CTAID.Y ;  /* 0x00000000000479c3 */ /* 0x000f220000002600 */
[----:B0-----:R-:W-:-:S04]  /*0060*/  IABS R7, R9 ;  /* 0x0000000900077213 */ /* 0x001fc80000000000 */
[----:B------:R-:W0:Y:S08]  /*0070*/  I2F.RP R0, R7 ;  /* 0x0000000700007306 */ /* 0x000e300000209400 */
[----:B0-----:R-:W0:Y:S02]  /*0080*/  MUFU.RCP R0, R0 ;  /* 0x0000000000007308 */ /* 0x001e240000001000 */
[----:B0-----:R-:W-:-:S06]  /*0090*/  IADD3 R2, PT, PT, R0, 0xffffffe, RZ ;  /* 0x0ffffffe00027810 */ /* 0x001fcc0007ffe0ff */
[----:B------:R0:W5:Y:S02]  /*00a0*/  F2I.FTZ.U32.TRUNC.NTZ R3, R2 ;  /* 0x0000000200037305 */ /* 0x000164000021f000 */
[----:B0-----:R-:W-:Y:S01]  /*00b0*/  HFMA2 R2, -RZ, RZ, 0, 0 ;  /* 0x00000000ff027431 */ /* 0x001fe200000001ff */
[----:B-----5:R-:W-:-:S05]  /*00c0*/  IADD3 R4, PT, PT, RZ, -R3, RZ ;  /* 0x80000003ff047210 */ /* 0x020fca0007ffe0ff */
[----:B------:R-:W-:Y:S01]  /*00d0*/  IMAD R5, R4, R7, RZ ;  /* 0x0000000704057224 */ /* 0x000fe200078e02ff */
[----:B-1----:R-:W-:-:S03]  /*00e0*/  IABS R4, R6 ;  /* 0x0000000600047213 */ /* 0x002fc60000000000 */
[----:B------:R-:W-:Y:S01]  /*00f0*/  IMAD.HI.U32 R3, R3, R5, R2 ;  /* 0x0000000503037227 */ /* 0x000fe200078e0002 */
[-C--:B------:R-:W-:Y:S01]  /*0100*/  LOP3.LUT R2, R6, R9.reuse, RZ, 0x3c, !PT ;  /* 0x0000000906027212 */ /* 0x080fe200078e3cff */
[----:B------:R-:W4:Y:S03]  /*0110*/  S2R R5, SR_TID.Y ;  /* 0x0000000000057919 */ /* 0x000f260000002200 */
[----:B------:R-:W-:Y:S01]  /*0120*/  ISETP.GE.AND P0, PT, R2, RZ, PT ;  /* 0x000000ff0200720c */ /* 0x000fe20003f06270 */
[----:B------:R-:W-:Y:S01]  /*0130*/  IMAD.HI.U32 R3, R3, R4, RZ ;  /* 0x0000000403037227 */ /* 0x000fe200078e00ff */
[----:B------:R-:W-:-:S04]  /*0140*/  LOP3.LUT R2, RZ, R9, RZ, 0x33, !PT ;  /* 0x00000009ff027212 */ /* 0x000fc800078e33ff */
[----:B------:R-:W-:-:S05]  /*0150*/  IADD3 R0, PT, PT, -R3, RZ, RZ ;  /* 0x000000ff03007210 */ /* 0x000fca0007ffe1ff */
[C---:B------:R-:W-:Y:S02]  /*0160*/  IMAD R4, R7.reuse, R0, R4 ;  /* 0x0000000007047224 */ /* 0x040fe400078e0204 */
[----:B------:R-:W4:Y:S03]  /*0170*/  LDC R0, c[0x0][0x364] ;  /* 0x0000d900ff007b82 */ /* 0x000f260000000800 */
[----:B------:R-:W-:-:S13]  /*0180*/  ISETP.GT.U32.AND P2, PT, R7, R4, PT ;  /* 0x000000040700720c */ /* 0x000fda0003f44070 */
[-C--:B------:R-:W-:Y:S02]  /*0190*/  @!P2 IADD3 R4, PT, PT, R4, -R7.reuse, RZ ;  /* 0x800000070404a210 */ /* 0x080fe40007ffe0ff */
[----:B------:R-:W-:Y:S02]  /*01a0*/  @!P2 IADD3 R3, PT, PT, R3, 0x1, RZ ;  /* 0x000000010303a810 */ /* 0x000fe40007ffe0ff */
[----:B------:R-:W-:Y:S01]  /*01b0*/  ISETP.GE.U32.AND P1, PT, R4, R7, PT ;  /* 0x000000070400720c */ /* 0x000fe20003f26070 */
[----:B----4-:R-:W-:-:S12]  /*01c0*/  IMAD R0, R0, UR4, R5 ;  /* 0x0000000400007c24 */ /* 0x010fd8000f8e0205 */
[----:B------:R-:W-:Y:S02]  /*01d0*/  @P1 IADD3 R3, PT, PT, R3, 0x1, RZ ;  /* 0x0000000103031810 */ /* 0x000fe40007ffe0ff */
[----:B------:R-:W-:Y:S02]  /*01e0*/  ISETP.NE.AND P1, PT, R9, RZ, PT ;  /* 0x000000ff0900720c */ /* 0x000fe40003f25270 */
[----:B------:R-:W-:Y:S02]  /*01f0*/  @!P0 IADD3 R3, PT, PT, -R3, RZ, RZ ;  /* 0x000000ff03038210 */ /* 0x000fe40007ffe1ff */
[----:B--2---:R-:W-:Y:S02]  /*0200*/  ISETP.GE.AND P0, PT, R0, UR5, PT ;  /* 0x0000000500007c0c */ /* 0x004fe4000bf06270 */
[----:B------:R-:W-:-:S04]  /*0210*/  SEL R5, R2, R3, !P1 ;  /* 0x0000000302057207 */ /* 0x000fc80004800000 */
[----:B---3--:R-:W-:-:S04]  /*0220*/  ISETP.GE.OR P0, PT, R5, UR6, P0 ;  /* 0x0000000605007c0c */ /* 0x008fc80008706670 */
[----:B------:R-:W-:-:S13]  /*0230*/  ISETP.LT.OR P0, PT, R9, RZ, P0 ;  /* 0x000000ff0900720c */ /* 0x000fda0000701670 */
[----:B------:R-:W-:Y:S05]  /*0240*/  @P0 EXIT ;  /* 0x000000000000094d */ /* 0x000fea0003800000 */
[----:B------:R-:W-:Y:S01]  /*0250*/  ISETP.GE.AND P2, PT, R6, RZ, PT ;  /* 0x000000ff0600720c */ /* 0x000fe20003f46270 */
[----:B------:R-:W0:Y:S01]  /*0260*/  LDCU.64 UR8, c[0x0][0x380] ;  /* 0x00007000ff0877ac */ /* 0x000e220008000a00 */
[-C--:B------:R-:W-:Y:S02]  /*0270*/  ISETP.GT.U32.AND P0, PT, R7, R4.reuse, PT ;  /* 0x000000040700720c */ /* 0x080fe40003f04070 */
[----:B------:R-:W-:Y:S01]  /*0280*/  IADD3 R3, PT, PT, R4, -R7, RZ ;  /* 0x8000000704037210 */ /* 0x000fe20007ffe0ff */
[----:B------:R-:W-:Y:S01]  /*0290*/  UISETP.GE.U32.AND UP0, UPT, UR5, 0x10, UPT ;  /* 0x000000100500788c */ /* 0x000fe2000bf06070 */
[----:B------:R-:W-:Y:S01]  /*02a0*/  MOV R8, 0xff800000 ;  /* 0xff80000000087802 */ /* 0x000fe20000000f00 */
[----:B------:R-:W-:Y:S01]  /*02b0*/  UMOV UR6, 0x20 ;  /* 0x0000002000067882 */ /* 0x000fe20000000000 */
[----:B------:R-:W-:Y:S01]  /*02c0*/  SEL R3, R3, R4, !P0 ;  /* 0x0000000403037207 */ /* 0x000fe20004000000 */
[----:B------:R-:W-:Y:S01]  /*02d0*/  UMOV UR7, 0x0 ;  /* 0x0000000000077882 */ /* 0x000fe20000000000 */
[----:B------:R-:W-:Y:S01]  /*02e0*/  ULOP3.LUT UR10, UR5, 0xf, URZ, 0xc0, !UPT ;  /* 0x0000000f050a7892 */ /* 0x000fe2000f8ec0ff */
[----:B------:R-:W-:-:S02]  /*02f0*/  UMOV UR4, URZ ;  /* 0x000000ff00047c82 */ /* 0x000fc40008000000 */
[----:B------:R-:W-:Y:S01]  /*0300*/  @!P2 IADD3 R3, PT, PT, -R3, RZ, RZ ;  /* 0x000000ff0303a210 */ /* 0x000fe20007ffe1ff */
[----:B------:R-:W1:Y:S03]  /*0310*/  LDCU.64 UR12, c[0x0][0x358] ;  /* 0x00006b00ff0c77ac */ /* 0x000e660008000a00 */
[----:B------:R-:W-:Y:S01]  /*0320*/  SEL R2, R2, R3, !P1 ;  /* 0x0000000302027207 */ /* 0x000fe20004800000 */
[----:B0-----:R-:W-:-:S04]  /*0330*/  UIMAD.WIDE.U32 UR6, UR8, 0x1, UR6 ;  /* 0x00000001080678a5 */ /* 0x001fc8000f8e0006 */
[----:B------:R-:W-:-:S04]  /*0340*/  IMAD R3, R5, R9, R2 ;  /* 0x0000000905037224 */ /* 0x000fc800078e0202 */
[----:B------:R-:W-:-:S04]  /*0350*/  IMAD R2, R3, UR5, R0 ;  /* 0x0000000503027c24 */ /* 0x000fc8000f8e0200 */
[----:B------:R-:W-:Y:S01]  /*0360*/  IMAD R2, R2, UR5, RZ ;  /* 0x0000000502027c24 */ /* 0x000fe2000f8e02ff */
[----:B------:R-:W-:Y:S06]  /*0370*/  BRA.U !UP0, `(.L_x_48) ;  /* 0x0000000108987547 */ /* 0x000fec000b800000 */
[----:B------:R-:W-:Y:S01]  /*0380*/  ULOP3.LUT UR4, UR5, 0x7ffffff0, URZ, 0xc0, !UPT ;  /* 0x7ffffff005047892 */ /* 0x000fe2000f8ec0ff */
[----:B------:R-:W-:Y:S01]  /*0390*/  MOV R8, 0xff800000 ;  /* 0xff80000000087802 */ /* 0x000fe20000000f00 */
[----:B------:R-:W-:Y:S01]  /*03a0*/  UIADD3 UR5, UPT, UPT, UR7, UR9, URZ ;  /* 0x0000000907057290 */ /* 0x000fe2000fffe0ff */
[----:B------:R-:W-:Y:S01]  /*03b0*/  MOV R0, R2 ;  /* 0x0000000200007202 */ /* 0x000fe20000000f00 */
[----:B------:R-:W-:-:S12]  /*03c0*/  UIADD3 UR8, UPT, UPT, -UR4, URZ, URZ ;  /* 0x000000ff04087290 */ /* 0x000fd8000fffe1ff */
.L_x_49:
[----:B------:R-:W-:Y:S02]  /*03d0*/  MOV R6, UR6 ;  /* 0x0000000600067c02 */ /* 0x000fe40008000f00 */
[----:B------:R-:W-:Y:S02]  /*03e0*/  MOV R5, UR5 ;  /* 0x0000000500057c02 */ /* 0x000fe40008000f00 */
[----:B------:R-:W-:Y:S02]  /*03f0*/  MOV R4, R6 ;  /* 0x0000000600047202 */ /* 0x000fe40000000f00 */
[----:B------:R-:W-:-:S03]  /*0400*/  MOV R7, UR7 ;  /* 0x0000000700077c02 */ /* 0x000fc60008000f00 */
[----:B------:R-:W-:-:S05]  /*0410*/  IMAD.WIDE R4, R0, 0x4, R4 ;  /* 0x0000000400047825 */ /* 0x000fca00078e0204 */
[----:B-1----:R-:W2:Y:S04]  /*0420*/  LDG.E R3, desc[UR12][R4.64+-0x20] ;  /* 0xffffe00c04037981 */ /* 0x002ea8000c1e1900 */
        /* <DEDUP_REMOVED lines=18> */
[----:B--2---:R-:W-:-:S04]  /*0550*/  FMNMX3 R3, R8, R3, R6, !PT ;  /* 0x0000000308037276 */ /* 0x004fc80007800006 */
[----:B---3--:R-:W-:-:S04]  /*0560*/  FMNMX3 R3, R3, R10, R7, !PT ;  /* 0x0000000a03037276 */ /* 0x008fc80007800007 */
[----:B----4-:R-:W-:-:S04]  /*0570*/  FMNMX3 R3, R3, R12, R9, !PT ;  /* 0x0000000c03037276 */ /* 0x010fc80007800009 */
[----:B-----5:R-:W-:-:S04]  /*0580*/  FMNMX3 R3, R3, R14, R11, !PT ;  /* 0x0000000e03037276 */ /* 0x020fc8000780000b */
[----:B------:R-:W-:-:S04]  /*0590*/  FMNMX3 R3, R3, R16, R13, !PT ;  /* 0x0000001003037276 */ /* 0x000fc8000780000d */
[----:B------:R-:W-:-:S04]  /*05a0*/  FMNMX3 R3, R3, R18, R15, !PT ;  /* 0x0000001203037276 */ /* 0x000fc8000780000f */
[----:B------:R-:W-:-:S04]  /*05b0*/  FMNMX3 R3, R3, R20, R17, !PT ;  /* 0x0000001403037276 */ /* 0x000fc80007800011 */
[----:B------:R-:W-:Y:S01]  /*05c0*/  FMNMX3 R8, R3, R22, R19, !PT ;  /* 0x0000001603087276 */ /* 0x000fe20007800013 */
[----:B------:R-:W-:Y:S06]  /*05d0*/  BRA.U UP0, `(.L_x_49) ;  /* 0xfffffffd007c7547 */ /* 0x000fec000b83ffff */
.L_x_48:
[----:B------:R-:W-:-:S09]  /*05e0*/  UISETP.NE.AND UP0, UPT, UR10, URZ, UPT ;  /* 0x000000ff0a00728c */ /* 0x000fd2000bf05270 */
[----:B------:R-:W-:Y:S05]  /*05f0*/  BRA.U !UP0, `(.L_x_50) ;  /* 0x0000000108bc7547 */ /* 0x000fea000b800000 */
[----:B------:R-:W0:Y:S01]  /*0600*/  LDCU UR5, c[0x0][0x398] ;  /* 0x00007300ff0577ac */ /* 0x000e220008000800 */
[----:B------:R-:W-:Y:S02]  /*0610*/  UISETP.GE.U32.AND UP0, UPT, UR10, 0x8, UPT ;  /* 0x000000080a00788c */ /* 0x000fe4000bf06070 */
[----:B0-----:R-:W-:-:S04]  /*0620*/  ULOP3.LUT UR6, UR5, 0x7, URZ, 0xc0, !UPT ;  /* 0x0000000705067892 */ /* 0x001fc8000f8ec0ff */
[----:B------:R-:W-:-:S03]  /*0630*/  UISETP.NE.AND UP1, UPT, UR6, URZ, UPT ;  /* 0x000000ff0600728c */ /* 0x000fc6000bf25270 */
[----:B------:R-:W-:Y:S08]  /*0640*/  BRA.U !UP0, `(.L_x_51) ;  /* 0x0000000108407547 */ /* 0x000ff0000b800000 */
[----:B------:R-:W0:Y:S01]  /*0650*/  LDC.64 R4, c[0x0][0x380] ;  /* 0x0000e000ff047b82 */ /* 0x000e220000000a00 */
[----:B------:R-:W-:-:S05]  /*0660*/  IADD3 R3, PT, PT, R2, UR4, RZ ;  /* 0x0000000402037c10 */ /* 0x000fca000fffe0ff */
[----:B0-----:R-:W-:-:S05]  /*0670*/  IMAD.WIDE R4, R3, 0x4, R4 ;  /* 0x0000000403047825 */ /* 0x001fca00078e0204 */
[----:B-1----:R-:W2:Y:S04]  /*0680*/  LDG.E R3, desc[UR12][R4.64] ;  /* 0x0000000c04037981 */ /* 0x002ea8000c1e1900 */
[----:B------:R-:W2:Y:S04]  /*0690*/  LDG.E R0, desc[UR12][R4.64+0x4] ;  /* 0x0000040c04007981 */ /* 0x000ea8000c1e1900 */
[----:B------:R-:W3:Y:S04]  /*06a0*/  LDG.E R7, desc[UR12][R4.64+0x8] ;  /* 0x0000080c04077981 */ /* 0x000ee8000c1e1900 */
[----:B------:R-:W3:Y:S04]  /*06b0*/  LDG.E R6, desc[UR12][R4.64+0xc] ;  /* 0x00000c0c04067981 */ /* 0x000ee8000c1e1900 */
[----:B------:R-:W4:Y:S04]  /*06c0*/  LDG.E R9, desc[UR12][R4.64+0x10] ;  /* 0x0000100c04097981 */ /* 0x000f28000c1e1900 */
[----:B------:R-:W4:Y:S04]  /*06d0*/  LDG.E R10, desc[UR12][R4.64+0x14] ;  /* 0x0000140c040a7981 */ /* 0x000f28000c1e1900 */
[----:B------:R-:W5:Y:S04]  /*06e0*/  LDG.E R11, desc[UR12][R4.64+0x18] ;  /* 0x0000180c040b7981 */ /* 0x000f68000c1e1900 */
[----:B------:R-:W5:Y:S01]  /*06f0*/  LDG.E R12, desc[UR12][R4.64+0x1c] ;  /* 0x00001c0c040c7981 */ /* 0x000f62000c1e1900 */
[----:B------:R-:W-:Y:S01]  /*0700*/  UIADD3 UR4, UPT, UPT, UR4, 0x8, URZ ;  /* 0x0000000804047890 */ /* 0x000fe2000fffe0ff */
[----:B--2---:R-:W-:-:S04]  /*0710*/  FMNMX3 R0, R8, R3, R0, !PT ;  /* 0x0000000308007276 */ /* 0x004fc80007800000 */
[----:B---3--:R-:W-:-:S04]  /*0720*/  FMNMX3 R0, R0, R7, R6, !PT ;  /* 0x0000000700007276 */ /* 0x008fc80007800006 */
[----:B----4-:R-:W-:-:S04]  /*0730*/  FMNMX3 R0, R0, R9, R10, !PT ;  /* 0x0000000900007276 */ /* 0x010fc8000780000a */
[----:B-----5:R-:W-:-:S07]  /*0740*/  FMNMX3 R8, R0, R11, R12, !PT ;  /* 0x0000000b00087276 */ /* 0x020fce000780000c */
.L_x_51:
        /* <DEDUP_REMOVED lines=11> */
[----:B------:R-:W3:Y:S01]  /*0800*/  LDG.E R6, desc[UR12][R4.64+0xc] ;  /* 0x00000c0c04067981 */ /* 0x000ee2000c1e1900 */
[----:B------:R-:W-:Y:S01]  /*0810*/  UIADD3 UR4, UPT, UPT, UR4, 0x4, URZ ;  /* 0x0000000404047890 */ /* 0x000fe2000fffe0ff */
[----:B--2---:R-:W-:-:S04]  /*0820*/  FMNMX3 R0, R8, R3, R0, !PT ;  /* 0x0000000308007276 */ /* 0x004fc80007800000 */
[----:B---3--:R-:W-:-:S07]  /*0830*/  FMNMX3 R8, R0, R7, R6, !PT ;  /* 0x0000000700087276 */ /* 0x008fce0007800006 */
.L_x_52:
[----:B------:R-:W-:Y:S05]  /*0840*/  BRA.U !UP1, `(.L_x_50) ;  /* 0x0000000109287547 */ /* 0x000fea000b800000 */
[----:B------:R-:W0:Y:S01]  /*0850*/  LDC.64 R6, c[0x0][0x380] ;  /* 0x0000e000ff067b82 */ /* 0x000e220000000a00 */
[----:B------:R-:W-:Y:S01]  /*0860*/  IADD3 R3, PT, PT, R2, UR4, RZ ;  /* 0x0000000402037c10 */ /* 0x000fe2000fffe0ff */
[----:B------:R-:W-:-:S12]  /*0870*/  UIADD3 UR5, UPT, UPT, -UR5, URZ, URZ ;  /* 0x000000ff05057290 */ /* 0x000fd8000fffe1ff */
.L_x_53:
[----:B0-----:R-:W-:-:S06]  /*0880*/  IMAD.WIDE R4, R3, 0x4, R6 ;  /* 0x0000000403047825 */ /* 0x001fcc00078e0206 */
[----:B-1----:R-:W2:Y:S01]  /*0890*/  LDG.E R5, desc[UR12][R4.64] ;  /* 0x0000000c04057981 */ /* 0x002ea2000c1e1900 */
[----:B------:R-:W-:Y:S01]  /*08a0*/  UIADD3 UR5, UPT, UPT, UR5, 0x1, URZ ;  /* 0x0000000105057890 */ /* 0x000fe2000fffe0ff */
[----:B------:R-:W-:-:S03]  /*08b0*/  IADD3 R3, PT, PT, R3, 0x1, RZ ;  /* 0x0000000103037810 */ /* 0x000fc60007ffe0ff */
[----:B------:R-:W-:Y:S01]  /*08c0*/  UISETP.NE.AND UP0, UPT, UR5, URZ, UPT ;  /* 0x000000ff0500728c */ /* 0x000fe2000bf05270 */
[----:B--2---:R-:W-:-:S08]  /*08d0*/  FMNMX R8, R5, R8, !PT ;  /* 0x0000000805087209 */ /* 0x004fd00007800000 */
[----:B------:R-:W-:Y:S05]  /*08e0*/  BRA.U UP0, `(.L_x_53) ;  /* 0xfffffffd00e47547 */ /* 0x000fea000b83ffff */
.L_x_50:
[----:B------:R-:W0:Y:S01]  /*08f0*/  LDCU UR5, c[0x0][0x398] ;  /* 0x00007300ff0577ac */ /* 0x000e220008000800 */
[----:B------:R-:W-:Y:S01]  /*0900*/  HFMA2 R3, -RZ, RZ, 0, 0 ;  /* 0x00000000ff037431 */ /* 0x000fe200000001ff */
[----:B------:R-:W-:Y:S01]  /*0910*/  UMOV UR4, URZ ;  /* 0x000000ff00047c82 */ /* 0x000fe20008000000 */
[----:B0-----:R-:W-:Y:S02]  /*0920*/  UISETP.GE.U32.AND UP1, UPT, UR5, 0x8, UPT ;  /* 0x000000080500788c */ /* 0x001fe4000bf26070 */
[----:B------:R-:W-:-:S04]  /*0930*/  ULOP3.LUT UR14, UR5, 0x7, URZ, 0xc0, !UPT ;  /* 0x00000007050e7892 */ /* 0x000fc8000f8ec0ff */
        /* <DEDUP_REMOVED lines=9> */
.L_x_55:
[----:B------:R-:W-:Y:S02]  /*09d0*/  MOV R18, UR5 ;  /* 0x0000000500127c02 */ /* 0x000fe40008000f00 */
[----:B------:R-:W-:-:S03]  /*09e0*/  MOV R19, UR6 ;  /* 0x0000000600137c02 */ /* 0x000fc60008000f00 */
[----:B------:R-:W-:-:S05]  /*09f0*/  IMAD.WIDE R18, R0, 0x4, R18 ;  /* 0x0000000400127825 */ /* 0x000fca00078e0212 */
[----:B-1----:R-:W2:Y:S04]  /*0a00*/  LDG.E R5, desc[UR12][R18.64+-0x10] ;  /* 0xfffff00c12057981 */ /* 0x002ea8000c1e1900 */
[----:B------:R-:W3:Y:S04]  /*0a10*/  LDG.E R21, desc[UR12][R18.64+-0xc] ;  /* 0xfffff40c12157981 */ /* 0x000ee8000c1e1900 */
[----:B------:R-:W4:Y:S04]  /*0a20*/  LDG.E R23, desc[UR12][R18.64+-0x8] ;  /* 0xfffff80c12177981 */ /* 0x000f28000c1e1900 */
[----:B------:R-:W5:Y:S04]  /*0a30*/  LDG.E R25, desc[UR12][R18.64+-0x4] ;  /* 0xfffffc0c12197981 */ /* 0x000f68000c1e1900 */
[----:B------:R-:W5:Y:S04]  /*0a40*/  LDG.E R17, desc[UR12][R18.64] ;  /* 0x0000000c12117981 */ /* 0x000f68000c1e1900 */
[----:B------:R-:W5:Y:S04]  /*0a50*/  LDG.E R15, desc[UR12][R18.64+0x4] ;  /* 0x0000040c120f7981 */ /* 0x000f68000c1e1900 */
[----:B------:R-:W5:Y:S04]  /*0a60*/  LDG.E R13, desc[UR12][R18.64+0x8] ;  /* 0x0000080c120d7981 */ /* 0x000f68000c1e1900 */
[----:B------:R5:W5:Y:S01]  /*0a70*/  LDG.E R11, desc[UR12][R18.64+0xc] ;  /* 0x00000c0c120b7981 */ /* 0x000b62000c1e1900 */
[----:B------:R-:W-:Y:S01]  /*0a80*/  HFMA2 R9, -RZ, RZ, 3.7421875, 0 ;  /* 0x437c0000ff097431 */ /* 0x000fe200000001ff */
[----:B------:R-:W-:Y:S01]  /*0a90*/  MOV R7, 0x3bbb989d ;  /* 0x3bbb989d00077802 */ /* 0x000fe20000000f00 */
[----:B------:R-:W-:Y:S01]  /*0aa0*/  UIADD3 UR8, UPT, UPT, UR8, 0x8, URZ ;  /* 0x0000000808087890 */ /* 0x000fe2000fffe0ff */
[----:B------:R-:W-:-:S03]  /*0ab0*/  IADD3 R0, PT, PT, R0, 0x8, RZ ;  /* 0x0000000800007810 */ /* 0x000fc60007ffe0ff */
[----:B------:R-:W-:Y:S01]  /*0ac0*/  UISETP.NE.AND UP1, UPT, UR8, URZ, UPT ;  /* 0x000000ff0800728c */ /* 0x000fe2000bf25270 */
[--C-:B--2---:R-:W-:Y:S01]  /*0ad0*/  FADD R6, R5, -R8.reuse ;  /* 0x8000000805067221 */ /* 0x104fe20000000000 */
[----:B---3--:R-:W-:-:S03]  /*0ae0*/  FADD R12, R21, -R8 ;  /* 0x80000008150c7221 */ /* 0x008fc60000000000 */
[-C--:B------:R-:W-:Y:S01]  /*0af0*/  FFMA.SAT R10, R6, R7.reuse, 0.5 ;  /* 0x3f000000060a7423 */ /* 0x080fe20000002007 */
[----:B------:R-:W-:-:S03]  /*0b00*/  FFMA.SAT R4, R12, R7, 0.5 ;  /* 0x3f0000000c047423 */ /* 0x000fc60000002007 */
[-C--:B------:R-:W-:Y:S01]  /*0b10*/  FFMA.RM R10, R10, R9.reuse, 12582913 ;  /* 0x4b4000010a0a7423 */ /* 0x080fe20000004009 */
[--C-:B----4-:R-:W-:Y:S01]  /*0b20*/  FADD R16, R23, -R8.reuse ;  /* 0x8000000817107221 */ /* 0x110fe20000000000 */
[----:B------:R-:W-:Y:S02]  /*0b30*/  FFMA.RM R4, R4, R9, 12582913 ;  /* 0x4b40000104047423 */ /* 0x000fe40000004009 */
[----:B------:R-:W-:Y:S01]  /*0b40*/  FADD R5, R10, -12583039 ;  /* 0xcb40007f0a057421 */ /* 0x000fe20000000000 */
[--C-:B-----5:R-:W-:Y:S01]  /*0b50*/  FADD R18, R25, -R8.reuse ;  /* 0x8000000819127221 */ /* 0x120fe20000000000 */
[-C--:B------:R-:W-:Y:S01]  /*0b60*/  FFMA.SAT R14, R16, R7.reuse, 0.5 ;  /* 0x3f000000100e7423 */ /* 0x080fe20000002007 */
[----:B------:R-:W-:Y:S01]  /*0b70*/  FADD R19, R4, -12583039 ;  /* 0xcb40007f04137421 */ /* 0x000fe20000000000 */
[----:B------:R-:W-:Y:S01]  /*0b80*/  FFMA R5, R6, 1.4426950216293334961, -R5 ;  /* 0x3fb8aa3b06057823 */ /* 0x000fe20000000805 */
[--C-:B------:R-:W-:Y:S01]  /*0b90*/  FADD R20, R17, -R8.reuse ;  /* 0x8000000811147221 */ /* 0x100fe20000000000 */
[----:B------:R-:W-:Y:S01]  /*0ba0*/  FFMA.SAT R22, R18, R7, 0.5 ;  /* 0x3f00000012167423 */ /* 0x000fe20000002007 */
[----:B------:R-:W-:Y:S01]  /*0bb0*/  FFMA R19, R12, 1.4426950216293334961, -R19 ;  /* 0x3fb8aa3b0c137823 */ /* 0x000fe20000000813 */
[----:B------:R-:W-:Y:S01]  /*0bc0*/  FFMA R6, R6, 1.925963033500011079e-08, R5 ;  /* 0x32a5706006067823 */ /* 0x000fe20000000005 */
[----:B------:R-:W-:Y:S01]  /*0bd0*/  FFMA.RM R5, R14, R9, 12582913 ;  /* 0x4b4000010e057423 */ /* 0x000fe20000004009 */
[----:B------:R-:W-:Y:S01]  /*0be0*/  FFMA.SAT R24, R20, R7, 0.5 ;  /* 0x3f00000014187423 */ /* 0x000fe20000002007 */
[----:B------:R-:W-:Y:S01]  /*0bf0*/  FFMA R14, R12, 1.925963033500011079e-08, R19 ;  /* 0x32a570600c0e7823 */ /* 0x000fe20000000013 */
[-C--:B------:R-:W-:Y:S01]  /*0c00*/  FFMA.RM R12, R22, R9.reuse, 12582913 ;  /* 0x4b400001160c7423 */ /* 0x080fe20000004009 */
[--C-:B------:R-:W-:Y:S01]  /*0c10*/  FADD R22, R15, -R8.reuse ;  /* 0x800000080f167221 */ /* 0x100fe20000000000 */
[----:B------:R-:W-:Y:S01]  /*0c20*/  FFMA.RM R15, R24, R9, 12582913 ;  /* 0x4b400001180f7423 */ /* 0x000fe20000004009 */
[----:B------:R-:W-:Y:S01]  /*0c30*/  FADD R21, R5, -12583039 ;  /* 0xcb40007f05157421 */ /* 0x000fe20000000000 */
[----:B------:R-:W-:Y:S01]  /*0c40*/  FADD R17, R12, -12583039 ;  /* 0xcb40007f0c117421 */ /* 0x000fe20000000000 */
[----:B------:R-:W-:Y:S01]  /*0c50*/  FFMA.SAT R26, R22, R7, 0.5 ;  /* 0x3f000000161a7423 */ /* 0x000fe20000002007 */
[----:B------:R-:W-:Y:S01]  /*0c60*/  FADD R19, R15, -12583039 ;  /* 0xcb40007f0f137421 */ /* 0x000fe20000000000 */
[--C-:B------:R-:W-:Y:S01]  /*0c70*/  FADD R24, R13, -R8.reuse ;  /* 0x800000080d187221 */ /* 0x100fe20000000000 */
[----:B------:R-:W-:Y:S01]  /*0c80*/  FFMA R17, R18, 1.4426950216293334961, -R17 ;  /* 0x3fb8aa3b12117823 */ /* 0x000fe20000000811 */
[----:B------:R-:W-:Y:S01]  /*0c90*/  FFMA R21, R16, 1.4426950216293334961, -R21 ;  /* 0x3fb8aa3b10157823 */ /* 0x000fe20000000815 */
[----:B------:R-:W-:Y:S01]  /*0ca0*/  FFMA R19, R20, 1.4426950216293334961, -R19 ;  /* 0x3fb8aa3b14137823 */ /* 0x000fe20000000813 */
[----:B------:R-:W0:Y:S01]  /*0cb0*/  MUFU.EX2 R6, R6 ;  /* 0x0000000600067308 */ /* 0x000e220000000800 */
[----:B------:R-:W-:Y:S01]  /*0cc0*/  FFMA R17, R18, 1.925963033500011079e-08, R17 ;  /* 0x32a5706012117823 */ /* 0x000fe20000000011 */
[----:B------:R-:W-:Y:S01]  /*0cd0*/  FFMA.RM R13, R26, R9, 12582913 ;  /* 0x4b4000011a0d7423 */ /* 0x000fe20000004009 */
[----:B------:R-:W-:Y:S01]  /*0ce0*/  FFMA.SAT R26, R24, R7, 0.5 ;  /* 0x3f000000181a7423 */ /* 0x000fe20000002007 */
[----:B------:R-:W-:Y:S01]  /*0cf0*/  FFMA R18, R20, 1.925963033500011079e-08, R19 ;  /* 0x32a5706014127823 */ /* 0x000fe20000000013 */
[----:B------:R-:W-:Y:S01]  /*0d00*/  FFMA R16, R16, 1.925963033500011079e-08, R21 ;  /* 0x32a5706010107823 */ /* 0x000fe20000000015 */
[----:B------:R-:W-:Y:S01]  /*0d10*/  FADD R20, R11, -R8 ;  /* 0x800000080b147221 */ /* 0x000fe20000000000 */
[----:B------:R-:W-:Y:S01]  /*0d20*/  FADD R21, R13, -12583039 ;  /* 0xcb40007f0d157421 */ /* 0x000fe20000000000 */
[----:B------:R-:W1:Y:S01]  /*0d30*/  MUFU.EX2 R14, R14 ;  /* 0x0000000e000e7308 */ /* 0x000e620000000800 */
[----:B------:R-:W-:Y:S01]  /*0d40*/  FFMA.RM R11, R26, R9, 12582913 ;  /* 0x4b4000011a0b7423 */ /* 0x000fe20000004009 */
[----:B------:R-:W-:Y:S01]  /*0d50*/  FFMA.SAT R26, R20, R7, 0.5 ;  /* 0x3f000000141a7423 */ /* 0x000fe20000002007 */
[----:B------:R-:W-:Y:S01]  /*0d60*/  FFMA R21, R22, 1.4426950216293334961, -R21 ;  /* 0x3fb8aa3b16157823 */ /* 0x000fe20000000815 */
[----:B------:R-:W-:Y:S01]  /*0d70*/  SHF.L.U32 R10, R10, 0x17, RZ ;  /* 0x000000170a0a7819 */ /* 0x000fe200000006ff */
[----:B------:R-:W-:Y:S01]  /*0d80*/  FADD R19, R11, -12583039 ;  /* 0xcb40007f0b137421 */ /* 0x000fe20000000000 */
[----:B------:R-:W-:Y:S01]  /*0d90*/  FFMA.RM R9, R26, R9, 12582913 ;  /* 0x4b4000011a097423 */ /* 0x000fe20000004009 */
[----:B------:R-:W-:Y:S01]  /*0da0*/  FFMA R7, R22, 1.925963033500011079e-08, R21 ;  /* 0x32a5706016077823 */ /* 0x000fe20000000015 */
[----:B------:R-:W2:Y:S01]  /*0db0*/  MUFU.EX2 R16, R16 ;  /* 0x0000001000107308 */ /* 0x000ea20000000800 */
[----:B------:R-:W-:Y:S01]  /*0dc0*/  FFMA R19, R24, 1.4426950216293334961, -R19 ;  /* 0x3fb8aa3b18137823 */ /* 0x000fe20000000813 */
[----:B------:R-:W-:Y:S01]  /*0dd0*/  FADD R21, R9, -12583039 ;  /* 0xcb40007f09157421 */ /* 0x000fe20000000000 */
[----:B------:R-:W-:Y:S01]  /*0de0*/  SHF.L.U32 R4, R4, 0x17, RZ ;  /* 0x0000001704047819 */ /* 0x000fe200000006ff */
[----:B0-----:R-:W-:Y:S01]  /*0df0*/  FFMA R3, R10, R6, R3 ;  /* 0x000000060a037223 */ /* 0x001fe20000000003 */
[----:B------:R-:W-:Y:S01]  /*0e00*/  FFMA R19, R24, 1.925963033500011079e-08, R19 ;  /* 0x32a5706018137823 */ /* 0x000fe20000000013 */
[----:B------:R-:W-:Y:S01]  /*0e10*/  FFMA R21, R20, 1.4426950216293334961, -R21 ;  /* 0x3fb8aa3b14157823 */ /* 0x000fe20000000815 */
[----:B------:R-:W-:Y:S01]  /*0e20*/  SHF.L.U32 R6, R5, 0x17, RZ ;  /* 0x0000001705067819 */ /* 0x000fe200000006ff */
[----:B------:R-:W0:Y:S01]  /*0e30*/  MUFU.EX2 R17, R17 ;  /* 0x0000001100117308 */ /* 0x000e220000000800 */
[----:B-1----:R-:W-:Y:S01]  /*0e40*/  FFMA R3, R4, R14, R3 ;  /* 0x0000000e04037223 */ /* 0x002fe20000000003 */
[----:B------:R-:W-:Y:S01]  /*0e50*/  FFMA R21, R20, 1.925963033500011079e-08, R21 ;  /* 0x32a5706014157823 */ /* 0x000fe20000000015 */
[----:B------:R-:W-:-:S02]  /*0e60*/  SHF.L.U32 R5, R12, 0x17, RZ ;  /* 0x000000170c057819 */ /* 0x000fc400000006ff */
[----:B------:R-:W-:Y:S02]  /*0e70*/  SHF.L.U32 R4, R15, 0x17, RZ ;  /* 0x000000170f047819 */ /* 0x000fe400000006ff */
[----:B------:R-:W-:Y:S01]  /*0e80*/  SHF.L.U32 R13, R13, 0x17, RZ ;  /* 0x000000170d0d7819 */ /* 0x000fe200000006ff */
[----:B------:R-:W1:Y:S01]  /*0e90*/  MUFU.EX2 R18, R18 ;  /* 0x0000001200127308 */ /* 0x000e620000000800 */
[----:B--2---:R-:W-:Y:S01]  /*0ea0*/  FFMA R6, R6, R16, R3 ;  /* 0x0000001006067223 */ /* 0x004fe20000000003 */
[----:B------:R-:W-:Y:S02]  /*0eb0*/  SHF.L.U32 R11, R11, 0x17, RZ ;  /* 0x000000170b0b7819 */ /* 0x000fe400000006ff */
[----:B------:R-:W-:-:S04]  /*0ec0*/  SHF.L.U32 R3, R9, 0x17, RZ ;  /* 0x0000001709037819 */ /* 0x000fc800000006ff */
[----:B------:R-:W2:Y:S01]  /*0ed0*/  MUFU.EX2 R7, R7 ;  /* 0x0000000700077308 */ /* 0x000ea20000000800 */
[----:B0-----:R-:W-:-:S07]  /*0ee0*/  FFMA R5, R5, R17, R6 ;  /* 0x0000001105057223 */ /* 0x001fce0000000006 */
[----:B------:R-:W0:Y:S01]  /*0ef0*/  MUFU.EX2 R19, R19 ;  /* 0x0000001300137308 */ /* 0x000e220000000800 */
[----:B-1----:R-:W-:-:S07]  /*0f00*/  FFMA R4, R4, R18, R5 ;  /* 0x0000001204047223 */ /* 0x002fce0000000005 */
[----:B------:R-:W1:Y:S01]  /*0f10*/  MUFU.EX2 R21, R21 ;  /* 0x0000001500157308 */ /* 0x000e620000000800 */
[----:B--2---:R-:W-:-:S04]  /*0f20*/  FFMA R4, R13, R7, R4 ;  /* 0x000000070d047223 */ /* 0x004fc80000000004 */
[----:B0-----:R-:W-:-:S04]  /*0f30*/  FFMA R4, R11, R19, R4 ;  /* 0x000000130b047223 */ /* 0x001fc80000000004 */
[----:B-1----:R-:W-:Y:S01]  /*0f40*/  FFMA R3, R3, R21, R4 ;  /* 0x0000001503037223 */ /* 0x002fe20000000004 */
[----:B------:R-:W-:Y:S06]  /*0f50*/  BRA.U UP1, `(.L_x_55) ;  /* 0xfffffff9019c7547 */ /* 0x000fec000b83ffff */
.L_x_54:
        /* <DEDUP_REMOVED lines=10> */
[----:B------:R-:W3:Y:S04]  /*1000*/  LDG.E R9, desc[UR12][R6.64+0x4] ;  /* 0x0000040c06097981 */ /* 0x000ee8000c1e1900 */
[----:B------:R-:W4:Y:S04]  /*1010*/  LDG.E R11, desc[UR12][R6.64+0x8] ;  /* 0x0000080c060b7981 */ /* 0x000f28000c1e1900 */
[----:B------:R0:W5:Y:S01]  /*1020*/  LDG.E R13, desc[UR12][R6.64+0xc] ;  /* 0x00000c0c060d7981 */ /* 0x000162000c1e1900 */
[----:B------:R-:W-:Y:S01]  /*1030*/  HFMA2 R14, -RZ, RZ, 3.7421875, 0 ;  /* 0x437c0000ff0e7431 */ /* 0x000fe200000001ff */
[----:B------:R-:W-:Y:S01]  /*1040*/  MOV R12, 0x3bbb989d ;  /* 0x3bbb989d000c7802 */ /* 0x000fe20000000f00 */
[----:B------:R-:W-:Y:S01]  /*1050*/  UIADD3 UR4, UPT, UPT, UR4, 0x4, URZ ;  /* 0x0000000404047890 */ /* 0x000fe2000fffe0ff */
[----:B--2---:R-:W-:-:S04]  /*1060*/  FADD R5, R5, -R8 ;  /* 0x8000000805057221 */ /* 0x004fc80000000000 */
[----:B------:R-:W-:Y:S01]  /*1070*/  FFMA.SAT R0, R5, R12, 0.5 ;  /* 0x3f00000005007423 */ /* 0x000fe2000000200c */
[----:B---3--:R-:W-:-:S03]  /*1080*/  FADD R9, R9, -R8 ;  /* 0x8000000809097221 */ /* 0x008fc60000000000 */
[----:B------:R-:W-:Y:S01]  /*1090*/  FFMA.RM R0, R0, R14, 12582913 ;  /* 0x4b40000100007423 */ /* 0x000fe2000000400e */
[----:B------:R-:W-:Y:S01]  /*10a0*/  FFMA.SAT R4, R9, R12, 0.5 ;  /* 0x3f00000009047423 */ /* 0x000fe2000000200c */
[--C-:B----4-:R-:W-:Y:S02]  /*10b0*/  FADD R11, R11, -R8.reuse ;  /* 0x800000080b0b7221 */ /* 0x110fe40000000000 */
[----:B------:R-:W-:Y:S01]  /*10c0*/  FADD R10, R0, -12583039 ;  /* 0xcb40007f000a7421 */ /* 0x000fe20000000000 */
[----:B------:R-:W-:Y:S01]  /*10d0*/  FFMA.RM R4, R4, R14, 12582913 ;  /* 0x4b40000104047423 */ /* 0x000fe2000000400e */
[----:B0-----:R-:W-:Y:S01]  /*10e0*/  FFMA.SAT R7, R11, R12, 0.5 ;  /* 0x3f0000000b077423 */ /* 0x001fe2000000200c */
[----:B-----5:R-:W-:Y:S01]  /*10f0*/  FADD R13, R13, -R8 ;  /* 0x800000080d0d7221 */ /* 0x020fe20000000000 */
[----:B------:R-:W-:Y:S01]  /*1100*/  FFMA R10, R5, 1.4426950216293334961, -R10 ;  /* 0x3fb8aa3b050a7823 */ /* 0x000fe2000000080a */
[----:B------:R-:W-:Y:S01]  /*1110*/  FADD R6, R4, -12583039 ;  /* 0xcb40007f04067421 */ /* 0x000fe20000000000 */
[----:B------:R-:W-:-:S02]  /*1120*/  SHF.L.U32 R0, R0, 0x17, RZ ;  /* 0x0000001700007819 */ /* 0x000fc400000006ff */
[----:B------:R-:W-:Y:S01]  /*1130*/  FFMA R10, R5, 1.925963033500011079e-08, R10 ;  /* 0x32a57060050a7823 */ /* 0x000fe2000000000a */
[----:B------:R-:W-:Y:S01]  /*1140*/  FFMA.RM R5, R7, R14, 12582913 ;  /* 0x4b40000107057423 */ /* 0x000fe2000000400e */
[----:B------:R-:W-:Y:S01]  /*1150*/  FFMA R6, R9, 1.4426950216293334961, -R6 ;  /* 0x3fb8aa3b09067823 */ /* 0x000fe20000000806 */
[----:B------:R-:W-:Y:S02]  /*1160*/  FFMA.SAT R7, R13, R12, 0.5 ;  /* 0x3f0000000d077423 */ /* 0x000fe4000000200c */
[----:B------:R-:W-:Y:S01]  /*1170*/  FADD R12, R5, -12583039 ;  /* 0xcb40007f050c7421 */ /* 0x000fe20000000000 */
[----:B------:R-:W-:Y:S01]  /*1180*/  FFMA R6, R9, 1.925963033500011079e-08, R6 ;  /* 0x32a5706009067823 */ /* 0x000fe20000000006 */
[----:B------:R-:W-:Y:S01]  /*1190*/  FFMA.RM R9, R7, R14, 12582913 ;  /* 0x4b40000107097423 */ /* 0x000fe2000000400e */
[----:B------:R-:W0:Y:S01]  /*11a0*/  MUFU.EX2 R10, R10 ;  /* 0x0000000a000a7308 */ /* 0x000e220000000800 */
[----:B------:R-:W-:Y:S01]  /*11b0*/  FFMA R12, R11, 1.4426950216293334961, -R12 ;  /* 0x3fb8aa3b0b0c7823 */ /* 0x000fe2000000080c */
[----:B------:R-:W-:Y:S01]  /*11c0*/  SHF.L.U32 R7, R4, 0x17, RZ ;  /* 0x0000001704077819 */ /* 0x000fe200000006ff */
[----:B------:R-:W-:Y:S01]  /*11d0*/  FADD R14, R9, -12583039 ;  /* 0xcb40007f090e7421 */ /* 0x000fe20000000000 */
[----:B------:R-:W-:Y:S01]  /*11e0*/  SHF.L.U32 R5, R5, 0x17, RZ ;  /* 0x0000001705057819 */ /* 0x000fe200000006ff */
[----:B------:R-:W-:-:S02]  /*11f0*/  FFMA R12, R11, 1.925963033500011079e-08, R12 ;  /* 0x32a570600b0c7823 */ /* 0x000fc4000000000c */
[C---:B------:R-:W-:Y:S01]  /*1200*/  FFMA R14, R13.reuse, 1.4426950216293334961, -R14 ;  /* 0x3fb8aa3b0d0e7823 */ /* 0x040fe2000000080e */
[----:B------:R-:W1:Y:S03]  /*1210*/  MUFU.EX2 R6, R6 ;  /* 0x0000000600067308 */ /* 0x000e660000000800 */
[----:B------:R-:W-:-:S05]  /*1220*/  FFMA R14, R13, 1.925963033500011079e-08, R14 ;  /* 0x32a570600d0e7823 */ /* 0x000fca000000000e */
[----:B------:R-:W2:Y:S01]  /*1230*/  MUFU.EX2 R12, R12 ;  /* 0x0000000c000c7308 */ /* 0x000ea20000000800 */
[----:B0-----:R-:W-:Y:S01]  /*1240*/  FFMA R0, R0, R10, R3 ;  /* 0x0000000a00007223 */ /* 0x001fe20000000003 */
[----:B------:R-:W-:-:S06]  /*1250*/  SHF.L.U32 R3, R9, 0x17, RZ ;  /* 0x0000001709037819 */ /* 0x000fcc00000006ff */
[----:B------:R-:W0:Y:S01]  /*1260*/  MUFU.EX2 R14, R14 ;  /* 0x0000000e000e7308 */ /* 0x000e220000000800 */
[----:B-1----:R-:W-:-:S04]  /*1270*/  FFMA R0, R7, R6, R0 ;  /* 0x0000000607007223 */ /* 0x002fc80000000000 */
[----:B--2---:R-:W-:-:S04]  /*1280*/  FFMA R0, R5, R12, R0 ;  /* 0x0000000c05007223 */ /* 0x004fc80000000000 */
[----:B0-----:R-:W-:-:S07]  /*1290*/  FFMA R3, R3, R14, R0 ;  /* 0x0000000e03037223 */ /* 0x001fce0000000000 */
.L_x_57:
[----:B------:R-:W-:Y:S05]  /*12a0*/  BRA.U !UP1, `(.L_x_56) ;  /* 0x0000000109b87547 */ /* 0x000fea000b800000 */
[----:B------:R-:W-:Y:S02]  /*12b0*/  UISETP.NE.AND UP0, UPT, UR6, 0x1, UPT ;  /* 0x000000010600788c */ /* 0x000fe4000bf05270 */
[----:B------:R-:W-:-:S04]  /*12c0*/  ULOP3.LUT UR5, UR5, 0x1, URZ, 0xc0, !UPT ;  /* 0x0000000105057892 */ /* 0x000fc8000f8ec0ff */
[----:B------:R-:W-:-:S03]  /*12d0*/  UISETP.NE.U32.AND UP1, UPT, UR5, 0x1, UPT ;  /* 0x000000010500788c */ /* 0x000fc6000bf25070 */
[----:B------:R-:W-:Y:S08]  /*12e0*/  BRA.U !UP0, `(.L_x_58) ;  /* 0x0000000108687547 */ /* 0x000ff0000b800000 */
[----:B------:R-:W0:Y:S01]  /*12f0*/  LDC.64 R4, c[0x0][0x380] ;  /* 0x0000e000ff047b82 */ /* 0x000e220000000a00 */
[----:B------:R-:W-:-:S05]  /*1300*/  IADD3 R7, PT, PT, R2, UR4, RZ ;  /* 0x0000000402077c10 */ /* 0x000fca000fffe0ff */
[----:B0-----:R-:W-:-:S05]  /*1310*/  IMAD.WIDE R4, R7, 0x4, R4 ;  /* 0x0000000407047825 */ /* 0x001fca00078e0204 */
[----:B-1----:R-:W2:Y:S04]  /*1320*/  LDG.E R7, desc[UR12][R4.64] ;  /* 0x0000000c04077981 */ /* 0x002ea8000c1e1900 */
[----:B------:R-:W3:Y:S01]  /*1330*/  LDG.E R11, desc[UR12][R4.64+0x4] ;  /* 0x0000040c040b7981 */ /* 0x000ee2000c1e1900 */
[----:B------:R-:W-:Y:S01]  /*1340*/  HFMA2 R9, -RZ, RZ, 3.7421875, 0 ;  /* 0x437c0000ff097431 */ /* 0x000fe200000001ff */
[----:B------:R-:W-:Y:S01]  /*1350*/  MOV R0, 0x3bbb989d ;  /* 0x3bbb989d00007802 */ /* 0x000fe20000000f00 */
[----:B------:R-:W-:Y:S01]  /*1360*/  UIADD3 UR4, UPT, UPT, UR4, 0x2, URZ ;  /* 0x0000000204047890 */ /* 0x000fe2000fffe0ff */
[----:B--2---:R-:W-:-:S04]  /*1370*/  FADD R7, R7, -R8 ;  /* 0x8000000807077221 */ /* 0x004fc80000000000 */
[----:B------:R-:W-:Y:S01]  /*1380*/  FFMA.SAT R6, R7, R0, 0.5 ;  /* 0x3f00000007067423 */ /* 0x000fe20000002000 */
[----:B---3--:R-:W-:-:S03]  /*1390*/  FADD R11, R11, -R8 ;  /* 0x800000080b0b7221 */ /* 0x008fc60000000000 */
[----:B------:R-:W-:Y:S01]  /*13a0*/  FFMA.RM R6, R6, R9, 12582913 ;  /* 0x4b40000106067423 */ /* 0x000fe20000004009 */
[----:B------:R-:W-:-:S03]  /*13b0*/  FFMA.SAT R10, R11, R0, 0.5 ;  /* 0x3f0000000b0a7423 */ /* 0x000fc60000002000 */
[----:B------:R-:W-:Y:S01]  /*13c0*/  FADD R0, R6, -12583039 ;  /* 0xcb40007f06007421 */ /* 0x000fe20000000000 */
[----:B------:R-:W-:Y:S01]  /*13d0*/  FFMA.RM R10, R10, R9, 12582913 ;  /* 0x4b4000010a0a7423 */ /* 0x000fe20000004009 */
[----:B------:R-:W-:Y:S02]  /*13e0*/  SHF.L.U32 R6, R6, 0x17, RZ ;  /* 0x0000001706067819 */ /* 0x000fe400000006ff */
[C---:B------:R-:W-:Y:S01]  /*13f0*/  FFMA R0, R7.reuse, 1.4426950216293334961, -R0 ;  /* 0x3fb8aa3b07007823 */ /* 0x040fe20000000800 */
[C---:B------:R-:W-:Y:S01]  /*1400*/  FADD R4, R10.reuse, -12583039 ;  /* 0xcb40007f0a047421 */ /* 0x040fe20000000000 */
[----:B------:R-:W-:Y:S02]  /*1410*/  SHF.L.U32 R10, R10, 0x17, RZ ;  /* 0x000000170a0a7819 */ /* 0x000fe400000006ff */
[----:B------:R-:W-:Y:S01]  /*1420*/  FFMA R0, R7, 1.925963033500011079e-08, R0 ;  /* 0x32a5706007007823 */ /* 0x000fe20000000000 */
[----:B------:R-:W-:-:S04]  /*1430*/  FFMA R4, R11, 1.4426950216293334961, -R4 ;  /* 0x3fb8aa3b0b047823 */ /* 0x000fc80000000804 */
[----:B------:R-:W-:Y:S01]  /*1440*/  FFMA R4, R11, 1.925963033500011079e-08, R4 ;  /* 0x32a570600b047823 */ /* 0x000fe20000000004 */
[----:B------:R-:W0:Y:S08]  /*1450*/  MUFU.EX2 R0, R0 ;  /* 0x0000000000007308 */ /* 0x000e300000000800 */
[----:B------:R-:W1:Y:S01]  /*1460*/  MUFU.EX2 R4, R4 ;  /* 0x0000000400047308 */ /* 0x000e620000000800 */
[----:B0-----:R-:W-:-:S04]  /*1470*/  FFMA R3, R6, R0, R3 ;  /* 0x0000000006037223 */ /* 0x001fc80000000003 */
[----:B-1----:R-:W-:-:S07]  /*1480*/  FFMA R3, R10, R4, R3 ;  /* 0x000000040a037223 */ /* 0x002fce0000000003 */
.L_x_58:
[----:B------:R-:W-:Y:S05]  /*1490*/  BRA.U UP1, `(.L_x_56) ;  /* 0x00000001013c7547 */ /* 0x000fea000b800000 */
[----:B------:R-:W0:Y:S01]  /*14a0*/  LDC.64 R4, c[0x0][0x380] ;  /* 0x0000e000ff047b82 */ /* 0x000e220000000a00 */
[----:B------:R-:W-:-:S05]  /*14b0*/  IADD3 R7, PT, PT, R2, UR4, RZ ;  /* 0x0000000402077c10 */ /* 0x000fca000fffe0ff */
[----:B0-----:R-:W-:-:S06]  /*14c0*/  IMAD.WIDE R4, R7, 0x4, R4 ;  /* 0x0000000407047825 */ /* 0x001fcc00078e0204 */
[----:B-1----:R-:W2:Y:S01]  /*14d0*/  LDG.E R5, desc[UR12][R4.64] ;  /* 0x0000000c04057981 */ /* 0x002ea2000c1e1900 */
[----:B------:R-:W-:Y:S01]  /*14e0*/  HFMA2 R9, -RZ, RZ, 3.7421875, 0 ;  /* 0x437c0000ff097431 */ /* 0x000fe200000001ff */
[----:B------:R-:W-:Y:S01]  /*14f0*/  MOV R7, 0x3bbb989d ;  /* 0x3bbb989d00077802 */ /* 0x000fe20000000f00 */
[----:B--2---:R-:W-:-:S04]  /*1500*/  FADD R0, R5, -R8 ;  /* 0x8000000805007221 */ /* 0x004fc80000000000 */
[----:B------:R-:W-:-:S04]  /*1510*/  FFMA.SAT R6, R0, R7, 0.5 ;  /* 0x3f00000000067423 */ /* 0x000fc80000002007 */
[----:B------:R-:W-:-:S04]  /*1520*/  FFMA.RM R6, R6, R9, 12582913 ;  /* 0x4b40000106067423 */ /* 0x000fc80000004009 */
[C---:B------:R-:W-:Y:S01]  /*1530*/  FADD R7, R6.reuse, -12583039 ;  /* 0xcb40007f06077421 */ /* 0x040fe20000000000 */
[----:B------:R-:W-:-:S03]  /*1540*/  SHF.L.U32 R6, R6, 0x17, RZ ;  /* 0x0000001706067819 */ /* 0x000fc600000006ff */
[----:B------:R-:W-:-:S04]  /*1550*/  FFMA R7, R0, 1.4426950216293334961, -R7 ;  /* 0x3fb8aa3b00077823 */ /* 0x000fc80000000807 */
[----:B------:R-:W-:-:S06]  /*1560*/  FFMA R7, R0, 1.925963033500011079e-08, R7 ;  /* 0x32a5706000077823 */ /* 0x000fcc0000000007 */
[----:B------:R-:W0:Y:S02]  /*1570*/  MUFU.EX2 R7, R7 ;  /* 0x0000000700077308 */ /* 0x000e240000000800 */
[----:B0-----:R-:W-:-:S07]  /*1580*/  FFMA R3, R6, R7, R3 ;  /* 0x0000000706037223 */ /* 0x001fce0000000003 */
.L_x_56:
[----:B------:R-:W0:Y:S01]  /*1590*/  LDCU UR5, c[0x0][0x398] ;  /* 0x00007300ff0577ac */ /* 0x000e220008000800 */
[----:B------:R-:W-:Y:S01]  /*15a0*/  UMOV UR4, URZ ;  /* 0x000000ff00047c82 */ /* 0x000fe20008000000 */
[----:B0-----:R-:W-:-:S09]  /*15b0*/  UISETP.GE.U32.AND UP0, UPT, UR5, 0x8, UPT ;  /* 0x000000080500788c */ /* 0x001fd2000bf06070 */
[----:B------:R-:W-:Y:S05]  /*15c0*/  BRA.U !UP0, `(.L_x_59) ;  /* 0x0000000d088c7547 */ /* 0x000fea000b800000 */
[----:B------:R-:W0:Y:S01]  /*15d0*/  LDCU.128 UR8, c[0x0][0x380] ;  /* 0x00007000ff0877ac */ /* 0x000e220008000c00 */
[----:B------:R-:W-:Y:S01]  /*15e0*/  MOV R12, R2 ;  /* 0x00000002000c7202 */ /* 0x000fe20000000f00 */
[----:B------:R-:W-:-:S04]  /*15f0*/  ULOP3.LUT UR4, UR5, 0x7ffffff8, URZ, 0xc0, !UPT ;  /* 0x7ffffff805047892 */ /* 0x000fc8000f8ec0ff */
[----:B------:R-:W-:Y:S02]  /*1600*/  UIADD3 UR7, UPT, UPT, -UR4, URZ, URZ ;  /* 0x000000ff04077290 */ /* 0x000fe4000fffe1ff */
[----:B0-----:R-:W-:Y:S02]  /*1610*/  UIADD3 UR8, UP1, UPT, UR8, 0x10, URZ ;  /* 0x0000001008087890 */ /* 0x001fe4000ff3e0ff */
[----:B------:R-:W-:Y:S02]  /*1620*/  UIADD3 UR5, UP0, UPT, UR10, 0x10, URZ ;  /* 0x000000100a057890 */ /* 0x000fe4000ff1e0ff */
[----:B------:R-:W-:Y:S02]  /*1630*/  UIADD3.X UR9, UPT, UPT, URZ, UR9, URZ, UP1, !UPT ;  /* 0x00000009ff097290 */ /* 0x000fe40008ffe4ff */
[----:B------:R-:W-:-:S12]  /*1640*/  UIADD3.X UR6, UPT, UPT, URZ, UR11, URZ, UP0, !UPT ;  /* 0x0000000bff067290 */ /* 0x000fd800087fe4ff */
.L_x_76:
[----:B------:R-:W-:Y:S02]  /*1650*/  MOV R6, UR8 ;  /* 0x0000000800067c02 */ /* 0x000fe40008000f00 */
[----:B0-----:R-:W-:-:S03]  /*1660*/  MOV R7, UR9 ;  /* 0x0000000900077c02 */ /* 0x001fc60008000f00 */
[----:B------:R-:W-:-:S05]  /*1670*/  IMAD.WIDE R6, R12, 0x4, R6 ;  /* 0x000000040c067825 */ /* 0x000fca00078e0206 */
[----:B-1----:R-:W2:Y:S01]  /*1680*/  LDG.E R5, desc[UR12][R6.64+-0x10] ;  /* 0xfffff00c06057981 */ /* 0x002ea2000c1e1900 */
[----:B------:R-:W-:Y:S01]  /*1690*/  HFMA2 R0, -RZ, RZ, 0.96630859375, -0.0022525787353515625 ;  /* 0x3bbb989dff007431 */ /* 0x000fe200000001ff */
[----:B------:R-:W-:Y:S01]  /*16a0*/  MOV R9, 0x437c0000 ;  /* 0x437c000000097802 */ /* 0x000fe20000000f00 */
[----:B------:R-:W0:Y:S01]  /*16b0*/  MUFU.RCP R10, R3 ;  /* 0x00000003000a7308 */ /* 0x000e220000001000 */
[----:B------:R-:W-:Y:S01]  /*16c0*/  UIADD3 UR7, UPT, UPT, UR7, 0x8, URZ ;  /* 0x0000000807077890 */ /* 0x000fe2000fffe0ff */
[----:B------:R-:W-:Y:S03]  /*16d0*/  BSSY.RECONVERGENT B2, `(.L_x_60) ;  /* 0x0000018000027945 */ /* 0x000fe60003800200 */
[----:B------:R-:W-:Y:S01]  /*16e0*/  UISETP.NE.AND UP0, UPT, UR7, URZ, UPT ;  /* 0x000000ff0700728c */ /* 0x000fe2000bf05270 */
[----:B--2---:R-:W-:-:S04]  /*16f0*/  FADD R5, R5, -R8 ;  /* 0x8000000805057221 */ /* 0x004fc80000000000 */
[----:B------:R-:W-:-:S04]  /*1700*/  FFMA.SAT R0, R5, R0, 0.5 ;  /* 0x3f00000005007423 */ /* 0x000fc80000002000 */
[----:B------:R-:W-:-:S04]  /*1710*/  FFMA.RM R0, R0, R9, 12582913 ;  /* 0x4b40000100007423 */ /* 0x000fc80000004009 */
[C---:B------:R-:W-:Y:S01]  /*1720*/  FADD R4, R0.reuse, -12583039 ;  /* 0xcb40007f00047421 */ /* 0x040fe20000000000 */
[----:B------:R-:W-:-:S03]  /*1730*/  SHF.L.U32 R0, R0, 0x17, RZ ;  /* 0x0000001700007819 */ /* 0x000fc600000006ff */
[----:B------:R-:W-:-:S04]  /*1740*/  FFMA R4, R5, 1.4426950216293334961, -R4 ;  /* 0x3fb8aa3b05047823 */ /* 0x000fc80000000804 */
[----:B------:R-:W-:Y:S01]  /*1750*/  FFMA R9, R5, 1.925963033500011079e-08, R4 ;  /* 0x32a5706005097823 */ /* 0x000fe20000000004 */
[----:B0-----:R-:W-:Y:S01]  /*1760*/  FFMA R5, R10, -R3, 1 ;  /* 0x3f8000000a057423 */ /* 0x001fe20000000803 */
[----:B------:R-:W-:-:S03]  /*1770*/  MOV R4, UR5 ;  /* 0x0000000500047c02 */ /* 0x000fc60008000f00 */
[----:B------:R-:W-:Y:S01]  /*1780*/  FFMA R11, R10, R5, R10 ;  /* 0x000000050a0b7223 */ /* 0x000fe2000000000a */
[----:B------:R-:W0:Y:S01]  /*1790*/  MUFU.EX2 R9, R9 ;  /* 0x0000000900097308 */ /* 0x000e220000000800 */
[----:B------:R-:W-:-:S03]  /*17a0*/  MOV R5, UR6 ;  /* 0x0000000600057c02 */ /* 0x000fc60008000f00 */
[----:B------:R-:W-:-:S04]  /*17b0*/  IMAD.WIDE R4, R12, 0x4, R4 ;  /* 0x000000040c047825 */ /* 0x000fc800078e0204 */
[----:B0-----:R-:W-:-:S04]  /*17c0*/  FMUL R0, R0, R9 ;  /* 0x0000000900007220 */ /* 0x001fc80000400000 */
[----:B------:R-:W0:Y:S01]  /*17d0*/  FCHK P0, R0, R3 ;  /* 0x0000000300007302 */ /* 0x000e220000000000 */
[----:B------:R-:W-:-:S04]  /*17e0*/  FFMA R10, R0, R11, RZ ;  /* 0x0000000b000a7223 */ /* 0x000fc800000000ff */
[----:B------:R-:W-:-:S04]  /*17f0*/  FFMA R13, R10, -R3, R0 ;  /* 0x800000030a0d7223 */ /* 0x000fc80000000000 */
[----:B------:R-:W-:Y:S01]  /*1800*/  FFMA R11, R11, R13, R10 ;  /* 0x0000000d0b0b7223 */ /* 0x000fe2000000000a */
[----:B0-----:R-:W-:Y:S06]  /*1810*/  @!P0 BRA `(.L_x_61) ;  /* 0x00000000000c8947 */ /* 0x001fec0003800000 */
[----:B------:R-:W-:-:S07]  /*1820*/  MOV R10, 0x1840 ;  /* 0x00001840000a7802 */ /* 0x000fce0000000f00 */
[----:B------:R-:W-:Y:S05]  /*1830*/  CALL.REL.NOINC `($__internal_3_$__cuda_sm3x_div_rn_noftz_f32_slowpath) ;  /* 0x0000001800507944 */ /* 0x000fea0003c00000 */
[----:B------:R-:W-:-:S07]  /*1840*/  MOV R11, R9 ;  /* 0x00000009000b7202 */ /* 0x000fce0000000f00 */
.L_x_61:
[----:B------:R-:W-:Y:S05]  /*1850*/  BSYNC.RECONVERGENT B2 ;  /* 0x0000000000027941 */ /* 0x000fea0003800200 */
.L_x_60:
[----:B------:R0:W-:Y:S04]  /*1860*/  STG.E desc[UR12][R4.64+-0x10], R11 ;  /* 0xfffff00b04007986 */ /* 0x0001e8000c10190c */
[----:B------:R-:W2:Y:S01]  /*1870*/  LDG.E R9, desc[UR12][R6.64+-0xc] ;  /* 0xfffff40c06097981 */ /* 0x000ea2000c1e1900 */
[----:B------:R-:W-:Y:S01]  /*1880*/  HFMA2 R0, -RZ, RZ, 0.96630859375, -0.0022525787353515625 ;  /* 0x3bbb989dff007431 */ /* 0x000fe200000001ff */
[----:B------:R-:W-:Y:S01]  /*1890*/  MOV R13, 0x437c0000 ;  /* 0x437c0000000d7802 */ /* 0x000fe20000000f00 */
[----:B------:R-:W0:Y:S01]  /*18a0*/  MUFU.RCP R14, R3 ;  /* 0x00000003000e7308 */ /* 0x000e220000001000 */
[----:B------:R-:W-:Y:S01]  /*18b0*/  BSSY.RECONVERGENT B2, `(.L_x_62) ;  /* 0x0000014000027945 */ /* 0x000fe20003800200 */
[----:B0-----:R-:W-:Y:S01]  /*18c0*/  FFMA R11, R14, -R3, 1 ;  /* 0x3f8000000e0b7423 */ /* 0x001fe20000000803 */
[----:B--2---:R-:W-:-:S04]  /*18d0*/  FADD R9, R9, -R8 ;  /* 0x8000000809097221 */ /* 0x004fc80000000000 */
[----:B------:R-:W-:-:S04]  /*18e0*/  FFMA.SAT R0, R9, R0, 0.5 ;  /* 0x3f00000009007423 */ /* 0x000fc80000002000 */
[----:B------:R-:W-:-:S04]  /*18f0*/  FFMA.RM R0, R0, R13, 12582913 ;  /* 0x4b40000100007423 */ /* 0x000fc8000000400d */
[C---:B------:R-:W-:Y:S01]  /*1900*/  FADD R10, R0.reuse, -12583039 ;  /* 0xcb40007f000a7421 */ /* 0x040fe20000000000 */
[----:B------:R-:W-:-:S03]  /*1910*/  SHF.L.U32 R0, R0, 0x17, RZ ;  /* 0x0000001700007819 */ /* 0x000fc600000006ff */
[----:B------:R-:W-:-:S04]  /*1920*/  FFMA R10, R9, 1.4426950216293334961, -R10 ;  /* 0x3fb8aa3b090a7823 */ /* 0x000fc8000000080a */
[----:B------:R-:W-:-:S04]  /*1930*/  FFMA R10, R9, 1.925963033500011079e-08, R10 ;  /* 0x32a57060090a7823 */ /* 0x000fc8000000000a */
[----:B------:R-:W0:Y:S02]  /*1940*/  MUFU.EX2 R9, R10 ;  /* 0x0000000a00097308 */ /* 0x000e240000000800 */
[----:B0-----:R-:W-:Y:S01]  /*1950*/  FMUL R16, R0, R9 ;  /* 0x0000000900107220 */ /* 0x001fe20000400000 */
[----:B------:R-:W-:-:S05]  /*1960*/  FFMA R0, R14, R11, R14 ;  /* 0x0000000b0e007223 */ /* 0x000fca000000000e */
[----:B------:R-:W0:Y:S01]  /*1970*/  FCHK P0, R16, R3 ;  /* 0x0000000310007302 */ /* 0x000e220000000000 */
[----:B------:R-:W-:-:S04]  /*1980*/  FFMA R9, R0, R16, RZ ;  /* 0x0000001000097223 */ /* 0x000fc800000000ff */
[----:B------:R-:W-:-:S04]  /*1990*/  FFMA R14, R9, -R3, R16 ;  /* 0x80000003090e7223 */ /* 0x000fc80000000010 */
[----:B------:R-:W-:Y:S01]  /*19a0*/  FFMA R9, R0, R14, R9 ;  /* 0x0000000e00097223 */ /* 0x000fe20000000009 */
[----:B0-----:R-:W-:Y:S06]  /*19b0*/  @!P0 BRA `(.L_x_63) ;  /* 0x00000000000c8947 */ /* 0x001fec0003800000 */
[----:B------:R-:W-:Y:S02]  /*19c0*/  MOV R0, R16 ;  /* 0x0000001000007202 */ /* 0x000fe40000000f00 */
[----:B------:R-:W-:-:S07]  /*19d0*/  MOV R10, 0x19f0 ;  /* 0x000019f0000a7802 */ /* 0x000fce0000000f00 */
[----:B------:R-:W-:Y:S05]  /*19e0*/  CALL.REL.NOINC `($__internal_3_$__cuda_sm3x_div_rn_noftz_f32_slowpath) ;  /* 0x0000001400e47944 */ /* 0x000fea0003c00000 */
.L_x_63:
[----:B------:R-:W-:Y:S05]  /*19f0*/  BSYNC.RECONVERGENT B2 ;  /* 0x0000000000027941 */ /* 0x000fea0003800200 */
.L_x_62:
[----:B------:R0:W-:Y:S04]  /*1a00*/  STG.E desc[UR12][R4.64+-0xc], R9 ;  /* 0xfffff40904007986 */ /* 0x0001e8000c10190c */
[----:B------:R-:W2:Y:S01]  /*1a10*/  LDG.E R11, desc[UR12][R6.64+-0x8] ;  /* 0xfffff80c060b7981 */ /* 0x000ea2000c1e1900 */
[----:B------:R-:W-:Y:S01]  /*1a20*/  HFMA2 R0, -RZ, RZ, 0.96630859375, -0.0022525787353515625 ;  /* 0x3bbb989dff007431 */ /* 0x000fe200000001ff */
[----:B------:R-:W-:Y:S01]  /*1a30*/  MOV R13, 0x437c0000 ;  /* 0x437c0000000d7802 */ /* 0x000fe20000000f00 */
[----:B------:R-:W1:Y:S01]  /*1a40*/  MUFU.RCP R14, R3 ;  /* 0x00000003000e7308 */ /* 0x000e620000001000 */
[----:B------:R-:W-:Y:S01]  /*1a50*/  BSSY.RECONVERGENT B2, `(.L_x_64) ;  /* 0x0000014000027945 */ /* 0x000fe20003800200 */
[----:B--2---:R-:W-:-:S04]  /*1a60*/  FADD R11, R11, -R8 ;  /* 0x800000080b0b7221 */ /* 0x004fc80000000000 */
[----:B------:R-:W-:-:S04]  /*1a70*/  FFMA.SAT R0, R11, R0, 0.5 ;  /* 0x3f0000000b007423 */ /* 0x000fc80000002000 */
[----:B------:R-:W-:-:S04]  /*1a80*/  FFMA.RM R0, R0, R13, 12582913 ;  /* 0x4b40000100007423 */ /* 0x000fc8000000400d */
[C---:B------:R-:W-:Y:S01]  /*1a90*/  FADD R10, R0.reuse, -12583039 ;  /* 0xcb40007f000a7421 */ /* 0x040fe20000000000 */
[----:B------:R-:W-:-:S03]  /*1aa0*/  SHF.L.U32 R0, R0, 0x17, RZ ;  /* 0x0000001700007819 */ /* 0x000fc600000006ff */
[----:B------:R-:W-:-:S04]  /*1ab0*/  FFMA R10, R11, 1.4426950216293334961, -R10 ;  /* 0x3fb8aa3b0b0a7823 */ /* 0x000fc8000000080a */
[----:B------:R-:W-:Y:S01]  /*1ac0*/  FFMA R10, R11, 1.925963033500011079e-08, R10 ;  /* 0x32a570600b0a7823 */ /* 0x000fe2000000000a */
[----:B-1----:R-:W-:-:S03]  /*1ad0*/  FFMA R11, R14, -R3, 1 ;  /* 0x3f8000000e0b7423 */ /* 0x002fc60000000803 */
[----:B0-----:R-:W0:Y:S02]  /*1ae0*/  MUFU.EX2 R9, R10 ;  /* 0x0000000a00097308 */ /* 0x001e240000000800 */
        /* <DEDUP_REMOVED lines=10> */
.L_x_65:
[----:B------:R-:W-:Y:S05]  /*1b90*/  BSYNC.RECONVERGENT B2 ;  /* 0x0000000000027941 */ /* 0x000fea0003800200 */
.L_x_64:
        /* <DEDUP_REMOVED lines=25> */
.L_x_67:
[----:B------:R-:W-:Y:S05]  /*1d30*/  BSYNC.RECONVERGENT B2 ;  /* 0x0000000000027941 */ /* 0x000fea0003800200 */
.L_x_66:
        /* <DEDUP_REMOVED lines=25> */
.L_x_69:
[----:B------:R-:W-:Y:S05]  /*1ed0*/  BSYNC.RECONVERGENT B2 ;  /* 0x0000000000027941 */ /* 0x000fea0003800200 */
.L_x_68:
        /* <DEDUP_REMOVED lines=25> */
.L_x_71:
[----:B------:R-:W-:Y:S05]  /*2070*/  BSYNC.RECONVERGENT B2 ;  /* 0x0000000000027941 */ /* 0x000fea0003800200 */
.L_x_70:
        /* <DEDUP_REMOVED lines=25> */
.L_x_73:
[----:B------:R-:W-:Y:S05]  /*2210*/  BSYNC.RECONVERGENT B2 ;  /* 0x0000000000027941 */ /* 0x000fea0003800200 */
.L_x_72:
[----:B------:R0:W-:Y:S04]  /*2220*/  STG.E desc[UR12][R4.64+0x8], R9 ;  /* 0x0000080904007986 */ /* 0x0001e8000c10190c */
[----:B------:R-:W2:Y:S01]  /*2230*/  LDG.E R7, desc[UR12][R6.64+0xc] ;  /* 0x00000c0c06077981 */ /* 0x000ea2000c1e1900 */
[----:B------:R-:W-:Y:S01]  /*2240*/  HFMA2 R11, -RZ, RZ, 0.96630859375, -0.0022525787353515625 ;  /* 0x3bbb989dff0b7431 */ /* 0x000fe200000001ff */
[----:B------:R-:W-:Y:S01]  /*2250*/  MOV R13, 0x437c0000 ;  /* 0x437c0000000d7802 */ /* 0x000fe20000000f00 */
[----:B------:R-:W1:Y:S01]  /*2260*/  MUFU.RCP R14, R3 ;  /* 0x00000003000e7308 */ /* 0x000e620000001000 */
[----:B------:R-:W-:Y:S01]  /*2270*/  BSSY.RECONVERGENT B2, `(.L_x_74) ;  /* 0x0000015000027945 */ /* 0x000fe20003800200 */
[----:B--2---:R-:W-:Y:S01]  /*2280*/  FADD R0, R7, -R8 ;  /* 0x8000000807007221 */ /* 0x004fe20000000000 */
[----:B-1----:R-:W-:-:S03]  /*2290*/  FFMA R7, R14, -R3, 1 ;  /* 0x3f8000000e077423 */ /* 0x002fc60000000803 */
[----:B------:R-:W-:-:S04]  /*22a0*/  FFMA.SAT R10, R0, R11, 0.5 ;  /* 0x3f000000000a7423 */ /* 0x000fc8000000200b */
[----:B------:R-:W-:-:S04]  /*22b0*/  FFMA.RM R10, R10, R13, 12582913 ;  /* 0x4b4000010a0a7423 */ /* 0x000fc8000000400d */
[C---:B------:R-:W-:Y:S01]  /*22c0*/  FADD R11, R10.reuse, -12583039 ;  /* 0xcb40007f0a0b7421 */ /* 0x040fe20000000000 */
[----:B------:R-:W-:-:S03]  /*22d0*/  SHF.L.U32 R10, R10, 0x17, RZ ;  /* 0x000000170a0a7819 */ /* 0x000fc600000006ff */
[----:B------:R-:W-:-:S04]  /*22e0*/  FFMA R11, R0, 1.4426950216293334961, -R11 ;  /* 0x3fb8aa3b000b7823 */ /* 0x000fc8000000080b */
[----:B------:R-:W-:Y:S01]  /*22f0*/  FFMA R11, R0, 1.925963033500011079e-08, R11 ;  /* 0x32a57060000b7823 */ /* 0x000fe2000000000b */
[----:B------:R-:W-:-:S05]  /*2300*/  FFMA R0, R14, R7, R14 ;  /* 0x000000070e007223 */ /* 0x000fca000000000e */
[----:B------:R-:W0:Y:S02]  /*2310*/  MUFU.EX2 R11, R11 ;  /* 0x0000000b000b7308 */ /* 0x000e240000000800 */
[----:B0-----:R-:W-:-:S06]  /*2320*/  FMUL R9, R10, R11 ;  /* 0x0000000b0a097220 */ /* 0x001fcc0000400000 */
        /* <DEDUP_REMOVED lines=8> */
[----:B------:R-:W-:-:S07]  /*23b0*/  MOV R7, R9 ;  /* 0x0000000900077202 */ /* 0x000fce0000000f00 */
.L_x_75:
[----:B------:R-:W-:Y:S05]  /*23c0*/  BSYNC.RECONVERGENT B2 ;  /* 0x0000000000027941 */ /* 0x000fea0003800200 */
.L_x_74:
[----:B------:R0:W-:Y:S01]  /*23d0*/  STG.E desc[UR12][R4.64+0xc], R7 ;  /* 0x00000c0704007986 */ /* 0x0001e2000c10190c */
[----:B------:R-:W-:Y:S01]  /*23e0*/  IADD3 R12, PT, PT, R12, 0x8, RZ ;  /* 0x000000080c0c7810 */ /* 0x000fe20007ffe0ff */
[----:B------:R-:W-:Y:S06]  /*23f0*/  BRA.U UP0, `(.L_x_76) ;  /* 0xfffffff100947547 */ /* 0x000fec000b83ffff */
.L_x_59:
[----:B------:R-:W-:-:S13]  /*2400*/  ISETP.NE.AND P0, PT, RZ, UR14, PT ;  /* 0x0000000eff007c0c */ /* 0x000fda000bf05270 */
[----:B-1----:R-:W-:Y:S05]  /*2410*/  @!P0 EXIT ;  /* 0x000000000000894d */ /* 0x002fea0003800000 */
[----:B------:R-:W1:Y:S01]  /*2420*/  LDCU UR5, c[0x0][0x398] ;  /* 0x00007300ff0577ac */ /* 0x000e620008000800 */
[----:B------:R-:W-:Y:S02]  /*2430*/  UISETP.GE.U32.AND UP0, UPT, UR14, 0x4, UPT ;  /* 0x000000040e00788c */ /* 0x000fe4000bf06070 */
[----:B-1----:R-:W-:-:S07]  /*2440*/  ULOP3.LUT UR5, UR5, 0x3, URZ, 0xc0, !UPT ;  /* 0x0000000305057892 */ /* 0x002fce000f8ec0ff */
[----:B------:R-:W-:Y:S05]  /*2450*/  BRA.U !UP0, `(.L_x_77) ;  /* 0x0000000508bc7547 */ /* 0x000fea000b800000 */
[----:B0-----:R-:W0:Y:S01]  /*2460*/  LDC.64 R4, c[0x0][0x380] ;  /* 0x0000e000ff047b82 */ /* 0x001e220000000a00 */
[----:B------:R-:W-:-:S05]  /*2470*/  IADD3 R6, PT, PT, R2, UR4, RZ ;  /* 0x0000000402067c10 */ /* 0x000fca000fffe0ff */
[----:B0-----:R-:W-:-:S05]  /*2480*/  IMAD.WIDE R4, R6, 0x4, R4 ;  /* 0x0000000406047825 */ /* 0x001fca00078e0204 */
[----:B------:R-:W2:Y:S01]  /*2490*/  LDG.E R7, desc[UR12][R4.64] ;  /* 0x0000000c04077981 */ /* 0x000ea2000c1e1900 */
[----:B------:R-:W-:Y:S01]  /*24a0*/  HFMA2 R0, -RZ, RZ, 0.96630859375, -0.0022525787353515625 ;  /* 0x3bbb989dff007431 */ /* 0x000fe200000001ff */
[----:B------:R-:W-:Y:S01]  /*24b0*/  MOV R9, 0x437c0000 ;  /* 0x437c000000097802 */ /* 0x000fe20000000f00 */
[----:B------:R-:W0:Y:S01]  /*24c0*/  MUFU.RCP R12, R3 ;  /* 0x00000003000c7308 */ /* 0x000e220000001000 */
[----:B------:R-:W-:Y:S01]  /*24d0*/  BSSY.RECONVERGENT B2, `(.L_x_78) ;  /* 0x0000014000027945 */ /* 0x000fe20003800200 */
[----:B--2---:R-:W-:-:S04]  /*24e0*/  FADD R7, R7, -R8 ;  /* 0x8000000807077221 */ /* 0x004fc80000000000 */
[----:B------:R-:W-:-:S04]  /*24f0*/  FFMA.SAT R0, R7, R0, 0.5 ;  /* 0x3f00000007007423 */ /* 0x000fc80000002000 */
[----:B------:R-:W-:Y:S01]  /*2500*/  FFMA.RM R0, R0, R9, 12582913 ;  /* 0x4b40000100007423 */ /* 0x000fe20000004009 */
[----:B0-----:R-:W-:-:S03]  /*2510*/  FFMA R9, R12, -R3, 1 ;  /* 0x3f8000000c097423 */ /* 0x001fc60000000803 */
        /* <DEDUP_REMOVED lines=15> */
.L_x_79:
[----:B------:R-:W-:Y:S05]  /*2610*/  BSYNC.RECONVERGENT B2 ;  /* 0x0000000000027941 */ /* 0x000fea0003800200 */
.L_x_78:
[----:B------:R-:W0:Y:S02]  /*2620*/  LDC.64 R10, c[0x0][0x388] ;  /* 0x0000e200ff0a7b82 */ /* 0x000e240000000a00 */
[----:B0-----:R-:W-:-:S05]  /*2630*/  IMAD.WIDE R6, R6, 0x4, R10 ;  /* 0x0000000406067825 */ /* 0x001fca00078e020a */
        /* <DEDUP_REMOVED lines=25> */
.L_x_81:
[----:B------:R-:W-:Y:S05]  /*27d0*/  BSYNC.RECONVERGENT B2 ;  /* 0x0000000000027941 */ /* 0x000fea0003800200 */
.L_x_80:
        /* <DEDUP_REMOVED lines=25> */
.L_x_83:
[----:B------:R-:W-:Y:S05]  /*2970*/  BSYNC.RECONVERGENT B2 ;  /* 0x0000000000027941 */ /* 0x000fea0003800200 */
.L_x_82:
        /* <DEDUP_REMOVED lines=26> */
.L_x_85:
[----:B------:R-:W-:Y:S05]  /*2b20*/  BSYNC.RECONVERGENT B2 ;  /* 0x0000000000027941 */ /* 0x000fea0003800200 */
.L_x_84:
[----:B------:R1:W-:Y:S01]  /*2b30*/  STG.E desc[UR12][R6.64+0xc], R5 ;  /* 0x00000c0506007986 */ /* 0x0003e2000c10190c */
[----:B------:R-:W-:-:S12]  /*2b40*/  UIADD3 UR4, UPT, UPT, UR4, 0x4, URZ ;  /* 0x0000000404047890 */ /* 0x000fd8000fffe0ff */
.L_x_77:
[----:B------:R-:W-:-:S13]  /*2b50*/  ISETP.NE.AND P0, PT, RZ, UR5, PT ;  /* 0x00000005ff007c0c */ /* 0x000fda000bf05270 */
[----:B------:R-:W-:Y:S05]  /*2b60*/  @!P0 EXIT ;  /* 0x000000000000894d */ /* 0x000fea0003800000 */
[----:B------:R-:W-:-:S09]  /*2b70*/  UISETP.NE.AND UP0, UPT, UR5, 0x1, UPT ;  /* 0x000000010500788c */ /* 0x000fd2000bf05270 */
[----:B------:R-:W-:Y:S05]  /*2b80*/  BRA.U !UP0, `(.L_x_86) ;  /* 0x0000000108ec7547 */ /* 0x000fea000b800000 */
[----:B01----:R-:W0:Y:S01]  /*2b90*/  LDC.64 R6, c[0x0][0x380] ;  /* 0x0000e000ff067b82 */ /* 0x003e220000000a00 */
        /* <DEDUP_REMOVED lines=26> */
.L_x_88:
[----:B------:R-:W-:Y:S05]  /*2d40*/  BSYNC.RECONVERGENT B2 ;  /* 0x0000000000027941 */ /* 0x000fea0003800200 */
.L_x_87:
        /* <DEDUP_REMOVED lines=28> */
.L_x_90:
[----:B------:R-:W-:Y:S05]  /*2f10*/  BSYNC.RECONVERGENT B2 ;  /* 0x0000000000027941 */ /* 0x000fea0003800200 */
.L_x_89:
[----:B------:R2:W-:Y:S01]  /*2f20*/  STG.E desc[UR12][R4.64+0x4], R7 ;  /* 0x0000040704007986 */ /* 0x0005e2000c10190c */
[----:B------:R-:W-:-:S12]  /*2f30*/  UIADD3 UR4, UPT, UPT, UR4, 0x2, URZ ;  /* 0x0000000204047890 */ /* 0x000fd8000fffe0ff */
.L_x_86:
[----:B------:R-:W3:Y:S02]  /*2f40*/  LDC R0, c[0x0][0x398] ;  /* 0x0000e600ff007b82 */ /* 0x000ee40000000800 */
[----:B---3--:R-:W-:-:S04]  /*2f50*/  LOP3.LUT R0, R0, 0x1, RZ, 0xc0, !PT ;  /* 0x0000000100007812 */ /* 0x008fc800078ec0ff */
[----:B------:R-:W-:-:S13]  /*2f60*/  ISETP.NE.U32.AND P0, PT, R0, 0x1, PT ;  /* 0x000000010000780c */ /* 0x000fda0003f05070 */
[----:B------:R-:W-:Y:S05]  /*2f70*/  @P0 EXIT ;  /* 0x000000000000094d */ /* 0x000fea0003800000 */
[----:B012---:R-:W0:Y:S01]  /*2f80*/  LDC.64 R4, c[0x0][0x380] ;  /* 0x0000e000ff047b82 */ /* 0x007e220000000a00 */
[----:B------:R-:W-:-:S05]  /*2f90*/  IADD3 R2, PT, PT, R2, UR4, RZ ;  /* 0x0000000402027c10 */ /* 0x000fca000fffe0ff */
[----:B0-----:R-:W-:-:S06]  /*2fa0*/  IMAD.WIDE R4, R2, 0x4, R4 ;  /* 0x0000000402047825 */ /* 0x001fcc00078e0204 */
[----:B------:R-:W2:Y:S01]  /*2fb0*/  LDG.E R5, desc[UR12][R4.64] ;  /* 0x0000000c04057981 */ /* 0x000ea2000c1e1900 */
[----:B------:R-:W-:Y:S01]  /*2fc0*/  HFMA2 R7, -RZ, RZ, 0.96630859375, -0.0022525787353515625 ;  /* 0x3bbb989dff077431 */ /* 0x000fe200000001ff */
[----:B------:R-:W-:Y:S01]  /*2fd0*/  MOV R9, 0x437c0000 ;  /* 0x437c000000097802 */ /* 0x000fe20000000f00 */
[----:B------:R-:W0:Y:S01]  /*2fe0*/  MUFU.RCP R6, R3 ;  /* 0x0000000300067308 */ /* 0x000e220000001000 */
[----:B------:R-:W-:Y:S01]  /*2ff0*/  BSSY.RECONVERGENT B2, `(.L_x_91) ;  /* 0x0000014000027945 */ /* 0x000fe20003800200 */
[----:B--2---:R-:W-:Y:S01]  /*3000*/  FADD R8, R5, -R8 ;  /* 0x8000000805087221 */ /* 0x004fe20000000000 */
[----:B0-----:R-:W-:-:S03]  /*3010*/  FFMA R5, R6, -R3, 1 ;  /* 0x3f80000006057423 */ /* 0x001fc60000000803 */
[----:B------:R-:W-:-:S04]  /*3020*/  FFMA.SAT R0, R8, R7, 0.5 ;  /* 0x3f00000008007423 */ /* 0x000fc80000002007 */
[----:B------:R-:W-:-:S04]  /*3030*/  FFMA.RM R0, R0, R9, 12582913 ;  /* 0x4b40000100007423 */ /* 0x000fc80000004009 */
[C---:B------:R-:W-:Y:S01]  /*3040*/  FADD R7, R0.reuse, -12583039 ;  /* 0xcb40007f00077421 */ /* 0x040fe20000000000 */
[----:B------:R-:W-:-:S03]  /*3050*/  SHF.L.U32 R0, R0, 0x17, RZ ;  /* 0x0000001700007819 */ /* 0x000fc600000006ff */
[----:B------:R-:W-:-:S04]  /*3060*/  FFMA R7, R8, 1.4426950216293334961, -R7 ;  /* 0x3fb8aa3b08077823 */ /* 0x000fc80000000807 */
[----:B------:R-:W-:-:S06]  /*3070*/  FFMA R7, R8, 1.925963033500011079e-08, R7 ;  /* 0x32a5706008077823 */ /* 0x000fcc0000000007 */
        /* <DEDUP_REMOVED lines=11> */
.L_x_92:
[----:B------:R-:W-:Y:S05]  /*3130*/  BSYNC.RECONVERGENT B2 ;  /* 0x0000000000027941 */ /* 0x000fea0003800200 */
.L_x_91:
[----:B------:R-:W0:Y:S02]  /*3140*/  LDC.64 R4, c[0x0][0x388] ;  /* 0x0000e200ff047b82 */ /* 0x000e240000000a00 */
[----:B0-----:R-:W-:-:S05]  /*3150*/  IMAD.WIDE R2, R2, 0x4, R4 ;  /* 0x0000000402027825 */ /* 0x001fca00078e0204 */
[----:B------:R-:W-:Y:S01]  /*3160*/  STG.E desc[UR12][R2.64], R9 ;  /* 0x0000000902007986 */ /* 0x000fe2000c10190c */
[----:B------:R-:W-:Y:S05]  /*3170*/  EXIT ;  /* 0x000000000000794d */ /* 0x000fea0003800000 */
        .weak           $__internal_3_$__cuda_sm3x_div_rn_noftz_f32_slowpath
        .type           $__internal_3_$__cuda_sm3x_div_rn_noftz_f32_slowpath,@function
        .size           $__internal_3_$__cuda_sm3x_div_rn_noftz_f32_slowpath,(.L_x_138 - $__internal_3_$__cuda_sm3x_div_rn_noftz_f32_slowpath)
$__internal_3_$__cuda_sm3x_div_rn_noftz_f32_slowpath:
[----:B------:R-:W-:Y:S01]  /*3180*/  SHF.R.U32.HI R9, RZ, 0x17, R3 ;  /* 0x00000017ff097819 */ /* 0x000fe20000011603 */
[----:B------:R-:W-:Y:S01]  /*3190*/  BSSY.RECONVERGENT B0, `(.L_x_93) ;  /* 0x0000063000007945 */ /* 0x000fe20003800200 */
        /* <DEDUP_REMOVED lines=33> */
.L_x_94:
[----:B------:R-:W-:Y:S01]  /*33b0*/  LEA R16, R9, 0xc0800000, 0x17 ;  /* 0xc080000009107811 */ /* 0x000fe200078eb8ff */
[----:B------:R-:W-:Y:S01]  /*33c0*/  BSSY.RECONVERGENT B1, `(.L_x_99) ;  /* 0x0000036000017945 */ /* 0x000fe20003800200 */
[----:B------:R-:W-:Y:S02]  /*33d0*/  IADD3 R14, PT, PT, R14, -0x7f, RZ ;  /* 0xffffff810e0e7810 */ /* 0x000fe40007ffe0ff */
[----:B------:R-:W-:-:S03]  /*33e0*/  IADD3 R17, PT, PT, -R16, R13, RZ ;  /* 0x0000000d10117210 */ /* 0x000fc60007ffe1ff */
[C---:B------:R-:W-:Y:S01]  /*33f0*/  IMAD R0, R14.reuse, -0x800000, R0 ;  /* 0xff8000000e007824 */ /* 0x040fe200078e0200 */
[----:B------:R-:W0:Y:S01]  /*3400*/  MUFU.RCP R16, R17 ;  /* 0x0000001100107308 */ /* 0x000e220000001000 */
[----:B------:R-:W-:Y:S01]  /*3410*/  FADD.FTZ R13, -R17, -RZ ;  /* 0x800000ff110d7221 */ /* 0x000fe20000010100 */
[----:B------:R-:W-:-:S04]  /*3420*/  IADD3 R14, PT, PT, R14, 0x7f, -R9 ;  /* 0x0000007f0e0e7810 */ /* 0x000fc80007ffe809 */
[----:B------:R-:W-:Y:S01]  /*3430*/  IADD3 R14, PT, PT, R14, R11, RZ ;  /* 0x0000000b0e0e7210 */ /* 0x000fe20007ffe0ff */
[----:B0-----:R-:W-:-:S04]  /*3440*/  FFMA R15, R16, R13, 1 ;  /* 0x3f800000100f7423 */ /* 0x001fc8000000000d */
        /* <DEDUP_REMOVED lines=20> */
[C---:B------:R-:W-:Y:S02]  /*3590*/  ISETP.NE.AND P2, PT, R9.reuse, RZ, PT ;  /* 0x000000ff0900720c */ /* 0x040fe40003f45270 */
[----:B------:R-:W-:Y:S02]  /*35a0*/  ISETP.NE.AND P1, PT, R9, RZ, PT ;  /* 0x000000ff0900720c */ /* 0x000fe40003f25270 */
[----:B------:R-:W-:Y:S01]  /*35b0*/  LOP3.LUT R14, R11, 0x7fffff, RZ, 0xc0, !PT ;  /* 0x007fffff0b0e7812 */ /* 0x000fe200078ec0ff */
[CCC-:B------:R-:W-:Y:S01]  /*35c0*/  FFMA.RP R11, R16.reuse, R0.reuse, R15.reuse ;  /* 0x00000000100b7223 */ /* 0x1c0fe2000000800f */
[----:B------:R-:W-:Y:S01]  /*35d0*/  FFMA.RM R0, R16, R0, R15 ;  /* 0x0000000010007223 */ /* 0x000fe2000000400f */
        /* <DEDUP_REMOVED lines=16> */
.L_x_101:
[----:B------:R-:W-:-:S04]  /*36e0*/  LOP3.LUT R13, R13, 0x80000000, RZ, 0xc0, !PT ;  /* 0x800000000d0d7812 */ /* 0x000fc800078ec0ff */
[----:B------:R-:W-:Y:S01]  /*36f0*/  LOP3.LUT R13, R13, 0x7f800000, RZ, 0xfc, !PT ;  /* 0x7f8000000d0d7812 */ /* 0x000fe200078efcff */
[----:B------:R-:W-:Y:S06]  /*3700*/  BRA `(.L_x_102) ;  /* 0x0000000000047947 */ /* 0x000fec0003800000 */
.L_x_100:
[----:B------:R-:W-:-:S07]  /*3710*/  LEA R13, R14, R13, 0x17 ;  /* 0x0000000d0e0d7211 */ /* 0x000fce00078eb8ff */
.L_x_102:
[----:B------:R-:W-:Y:S05]  /*3720*/  BSYNC.RECONVERGENT B1 ;  /* 0x0000000000017941 */ /* 0x000fea0003800200 */
.L_x_99:
[----:B------:R-:W-:Y:S05]  /*3730*/  BRA `(.L_x_103) ;  /* 0x0000000000207947 */ /* 0x000fea0003800000 */
.L_x_98:
[----:B------:R-:W-:-:S04]  /*3740*/  LOP3.LUT R13, R13, 0x80000000, R0, 0x48, !PT ;  /* 0x800000000d0d7812 */ /* 0x000fc800078e4800 */
[----:B------:R-:W-:Y:S01]  /*3750*/  LOP3.LUT R13, R13, 0x7f800000, RZ, 0xfc, !PT ;  /* 0x7f8000000d0d7812 */ /* 0x000fe200078efcff */
[----:B------:R-:W-:Y:S06]  /*3760*/  BRA `(.L_x_103) ;  /* 0x0000000000147947 */ /* 0x000fec0003800000 */
.L_x_97:
[----:B------:R-:W-:Y:S01]  /*3770*/  LOP3.LUT R13, R13, 0x80000000, R0, 0x48, !PT ;  /* 0x800000000d0d7812 */ /* 0x000fe200078e4800 */
[----:B------:R-:W-:Y:S06]  /*3780*/  BRA `(.L_x_103) ;  /* 0x00000000000c7947 */ /* 0x000fec0003800000 */
.L_x_96:
[----:B------:R-:W0:Y:S01]  /*3790*/  MUFU.RSQ R13, -QNAN ;  /* 0xffc00000000d7908 */ /* 0x000e220000001400 */
[----:B------:R-:W-:Y:S05]  /*37a0*/  BRA `(.L_x_103) ;  /* 0x0000000000047947 */ /* 0x000fea0003800000 */
.L_x_95:
[----:B------:R-:W-:-:S07]  /*37b0*/  FADD.FTZ R13, R0, R3 ;  /* 0x00000003000d7221 */ /* 0x000fce0000010000 */
.L_x_103:
[----:B------:R-:W-:Y:S05]  /*37c0*/  BSYNC.RECONVERGENT B0 ;  /* 0x0000000000007941 */ /* 0x000fea0003800200 */
.L_x_93:
[----:B------:R-:W-:Y:S01]  /*37d0*/  HFMA2 R11, -RZ, RZ, 0, 0 ;  /* 0x00000000ff0b7431 */ /* 0x000fe200000001ff */
[----:B0-----:R-:W-:-:S03]  /*37e0*/  MOV R9, R13 ;  /* 0x0000000d00097202 */ /* 0x001fc60000000f00 */
[----:B------:R-:W-:Y:S05]  /*37f0*/  RET.REL.NODEC R10 `(_Z14softmax_kernelPKfPfiii) ;  /* 0xffffffc80a007950 */ /* 0x000fea0003c3ffff */
.L_x_104:
        /* <DEDUP_REMOVED lines=16> */
.L_x_138:


//--------------------- .text._Z11mask_kernelPfiii --------------------------
	.section	.text._Z11mask_kernelPfiii,"ax",@progbits
	.align	128
        .global         _Z11mask_kernelPfiii
        .type           _Z11mask_kernelPfiii,@function
        .size           _Z11mask_kernelPfiii,(.L_x_148 - _Z11mask_kernelPfiii)
        .other          _Z11mask_kernelPfiii,@"STO_CUDA_ENTRY STV_DEFAULT"
_Z11mask_kernelPfiii:
.text._Z11mask_kernelPfiii:
[----:B------:R-:W-:Y:S08]  /*0000*/  LDC R1, c[0x0][0x37c] ;  /* 0x0000df00ff017b82 */ /* 0x000ff00000000800 */
[----:B------:R-:W0:Y:S01]  /*0010*/  LDC R0, c[0x0][0x38c] ;  /* 0x0000e300ff007b82 */ /* 0x000e220000000800 */
[----:B------:R-:W1:Y:S01]  /*0020*/  S2R R9, SR_CTAID.Z ;  /* 0x0000000000097919 */ /* 0x000e620000002700 */
[----:B------:R-:W2:Y:S01]  /*0030*/  LDCU UR6, c[0x0][0x390] ;  /* 0x00007200ff0677ac */ /* 0x000ea20008000800 */
[----:B------:R-:W3:Y:S01]  /*0040*/  S2R R7, SR_TID.X ;  /* 0x0000000000077919 */ /* 0x000ee20000002100 */
[----:B------:R-:W4:Y:S04]  /*0050*/  LDCU UR7, c[0x0][0x388] ;  /* 0x00007100ff0777ac */ /* 0x000f280008000800 */
[----:B------:R-:W5:Y:S08]  /*0060*/  S2UR UR4, SR_CTAID.Y ;  /* 0x00000000000479c3 */ /* 0x000f700000002600 */
[----:B------:R-:W3:Y:S01]  /*0070*/  S2UR UR5, SR_CTAID.X ;  /* 0x00000000000579c3 */ /* 0x000ee20000002500 */
[----:B0-----:R-:W-:-:S02]  /*0080*/  IABS R11, R0 ;  /* 0x00000000000b7213 */ /* 0x001fc40000000000 */
[----:B------:R-:W-:Y:S02]  /*0090*/  LOP3.LUT R8, RZ, R0, RZ, 0x33, !PT ;  /* 0x00000000ff087212 */ /* 0x000fe400078e33ff */
[----:B------:R-:W0:Y:S08]  /*00a0*/  I2F.RP R4, R11 ;  /* 0x0000000b00047306 */ /* 0x000e300000209400 */
[----:B0-----:R-:W0:Y:S02]  /*00b0*/  MUFU.RCP R4, R4 ;  /* 0x0000000400047308 */ /* 0x001e240000001000 */
[----:B0-----:R-:W-:-:S06]  /*00c0*/  VIADD R2, R4, 0xffffffe ;  /* 0x0ffffffe04027836 */ /* 0x001fcc0000000000 */
[----:B------:R0:W2:Y:S02]  /*00d0*/  F2I.FTZ.U32.TRUNC.NTZ R3, R2 ;  /* 0x0000000200037305 */ /* 0x0000a4000021f000 */
[----:B0-----:R-:W-:Y:S02]  /*00e0*/  IMAD.MOV.U32 R2, RZ, RZ, RZ ;  /* 0x000000ffff027224 */ /* 0x001fe400078e00ff */
[----:B--2---:R-:W-:-:S04]  /*00f0*/  IMAD.MOV R6, RZ, RZ, -R3 ;  /* 0x000000ffff067224 */ /* 0x004fc800078e0a03 */
[----:B------:R-:W-:Y:S01]  /*0100*/  IMAD R5, R6, R11, RZ ;  /* 0x0000000b06057224 */ /* 0x000fe200078e02ff */
[----:B-1----:R-:W-:-:S03]  /*0110*/  IABS R6, R9 ;  /* 0x0000000900067213 */ /* 0x002fc60000000000 */
[----:B------:R-:W-:Y:S01]  /*0120*/  IMAD.HI.U32 R3, R3, R5, R2 ;  /* 0x0000000503037227 */ /* 0x000fe200078e0002 */
[----:B------:R-:W-:Y:S01]  /*0130*/  LOP3.LUT R2, R9, R0, RZ, 0x3c, !PT ;  /* 0x0000000009027212 */ /* 0x000fe200078e3cff */
[----:B------:R-:W5:Y:S03]  /*0140*/  S2R R5, SR_TID.Y ;  /* 0x0000000000057919 */ /* 0x000f660000002200 */
[----:B------:R-:W-:Y:S01]  /*0150*/  ISETP.GE.AND P0, PT, R2, RZ, PT ;  /* 0x000000ff0200720c */ /* 0x000fe20003f06270 */
[----:B------:R-:W-:-:S05]  /*0160*/  IMAD.HI.U32 R3, R3, R6, RZ ;  /* 0x0000000603037227 */ /* 0x000fca00078e00ff */
[----:B------:R-:W-:-:S05]  /*0170*/  IADD3 R4, PT, PT, -R3, RZ, RZ ;  /* 0x000000ff03047210 */ /* 0x000fca0007ffe1ff */
[C---:B------:R-:W-:Y:S02]  /*0180*/  IMAD R6, R11.reuse, R4, R6 ;  /* 0x000000040b067224 */ /* 0x040fe400078e0206 */
[----:B------:R-:W5:Y:S03]  /*0190*/  LDC R4, c[0x0][0x364] ;  /* 0x0000d900ff047b82 */ /* 0x000f660000000800 */
[----:B------:R-:W-:-:S05]  /*01a0*/  ISETP.GT.U32.AND P2, PT, R11, R6, PT ;  /* 0x000000060b00720c */ /* 0x000fca0003f44070 */
[----:B------:R-:W3:Y:S08]  /*01b0*/  LDC R2, c[0x0][0x360] ;  /* 0x0000d800ff027b82 */ /* 0x000ef00000000800 */
[----:B------:R-:W-:Y:S02]  /*01c0*/  @!P2 IMAD.IADD R6, R6, 0x1, -R11 ;  /* 0x000000010606a824 */ /* 0x000fe400078e0a0b */
[----:B------:R-:W-:-:S03]  /*01d0*/  @!P2 VIADD R3, R3, 0x1 ;  /* 0x000000010303a836 */ /* 0x000fc60000000000 */
[----:B------:R-:W-:Y:S01]  /*01e0*/  ISETP.GE.U32.AND P1, PT, R6, R11, PT ;  /* 0x0000000b0600720c */ /* 0x000fe20003f26070 */
[----:B-----5:R-:W-:Y:S02]  /*01f0*/  IMAD R4, R4, UR4, R5 ;  /* 0x0000000404047c24 */ /* 0x020fe4000f8e0205 */
[----:B---3--:R-:W-:-:S10]  /*0200*/  IMAD R5, R2, UR5, R7 ;  /* 0x0000000502057c24 */ /* 0x008fd4000f8e0207 */
[----:B------:R-:W-:Y:S02]  /*0210*/  @P1 IADD3 R3, PT, PT, R3, 0x1, RZ ;  /* 0x0000000103031810 */ /* 0x000fe40007ffe0ff */
[----:B------:R-:W-:-:S03]  /*0220*/  ISETP.NE.AND P1, PT, R0, RZ, PT ;  /* 0x000000ff0000720c */ /* 0x000fc60003f25270 */
[----:B------:R-:W-:Y:S01]  /*0230*/  @!P0 IMAD.MOV R3, RZ, RZ, -R3 ;  /* 0x000000ffff038224 */ /* 0x000fe200078e0a03 */
[----:B------:R-:W-:-:S04]  /*0240*/  ISETP.GE.AND P0, PT, R4, UR6, PT ;  /* 0x0000000604007c0c */ /* 0x000fc8000bf06270 */
[----:B------:R-:W-:-:S04]  /*0250*/  SEL R10, R8, R3, !P1 ;  /* 0x00000003080a7207 */ /* 0x000fc80004800000 */
[----:B----4-:R-:W-:-:S04]  /*0260*/  ISETP.GE.OR P0, PT, R10, UR7, P0 ;  /* 0x000000070a007c0c */ /* 0x010fc80008706670 */
[----:B------:R-:W-:-:S04]  /*0270*/  ISETP.LT.OR P0, PT, R0, RZ, P0 ;  /* 0x000000ff0000720c */ /* 0x000fc80000701670 */
[----:B------:R-:W-:-:S04]  /*0280*/  ISETP.GE.OR P0, PT, R5, UR6, P0 ;  /* 0x0000000605007c0c */ /* 0x000fc80008706670 */
[----:B------:R-:W-:-:S13]  /*0290*/  ISETP.GE.OR P0, PT, R4, R5, P0 ;  /* 0x000000050400720c */ /* 0x000fda0000706670 */
[----:B------:R-:W-:Y:S05]  /*02a0*/  @P0 EXIT ;  /* 0x000000000000094d */ /* 0x000fea0003800000 */
[----:B------:R-:W-:Y:S01]  /*02b0*/  ISETP.GE.AND P2, PT, R9, RZ, PT ;  /* 0x000000ff0900720c */ /* 0x000fe20003f46270 */
[----:B------:R-:W-:Y:S01]  /*02c0*/  IMAD.IADD R3, R6, 0x1, -R11 ;  /* 0x0000000106037824 */ /* 0x000fe200078e0a0b */
[-C--:B------:R-:W-:Y:S01]  /*02d0*/  ISETP.GT.U32.AND P0, PT, R11, R6.reuse, PT ;  /* 0x000000060b00720c */ /* 0x080fe20003f04070 */
[----:B------:R-:W0:Y:S03]  /*02e0*/  LDCU.64 UR4, c[0x0][0x358] ;  /* 0x00006b00ff0477ac */ /* 0x000e260008000a00 */
[----:B------:R-:W-:Y:S02]  /*02f0*/  SEL R7, R3, R6, !P0 ;  /* 0x0000000603077207 */ /* 0x000fe40004000000 */
[----:B------:R-:W1:Y:S05]  /*0300*/  LDC.64 R2, c[0x0][0x380] ;  /* 0x0000e000ff027b82 */ /* 0x000e6a0000000a00 */
[----:B------:R-:W-:-:S04]  /*0310*/  @!P2 IADD3 R7, PT, PT, -R7, RZ, RZ ;  /* 0x000000ff0707a210 */ /* 0x000fc80007ffe1ff */
[----:B------:R-:W-:-:S05]  /*0320*/  SEL R7, R8, R7, !P1 ;  /* 0x0000000708077207 */ /* 0x000fca0004800000 */
[----:B------:R-:W-:-:S04]  /*0330*/  IMAD R7, R10, R0, R7 ;  /* 0x000000000a077224 */ /* 0x000fc800078e0207 */
[----:B------:R-:W-:Y:S02]  /*0340*/  IMAD R4, R7, UR6, R4 ;  /* 0x0000000607047c24 */ /* 0x000fe4000f8e0204 */
[----:B------:R-:W-:Y:S02]  /*0350*/  IMAD.MOV.U32 R7, RZ, RZ, -0x800000 ;  /* 0xff800000ff077424 */ /* 0x000fe400078e00ff */
[----:B------:R-:W-:-:S04]  /*0360*/  IMAD R5, R4, UR6, R5 ;  /* 0x0000000604057c24 */ /* 0x000fc8000f8e0205 */
[----:B-1----:R-:W-:-:S05]  /*0370*/  IMAD.WIDE R2, R5, 0x4, R2 ;  /* 0x0000000405027825 */ /* 0x002fca00078e0202 */
[----:B0-----:R-:W-:Y:S01]  /*0380*/  STG.E desc[UR4][R2.64], R7 ;  /* 0x0000000702007986 */ /* 0x001fe2000c101904 */
[----:B------:R-:W-:Y:S05]  /*0390*/  EXIT ;  /* 0x000000000000794d */ /* 0x000fea0003800000 */
.L_x_105:
        /* <DEDUP_REMOVED lines=14> */
.L_x_148:


//--------------------- .text._Z18attn_matmul_kernelPKfS0_Pfiiii --------------------------
	.section	.text._Z18attn_matmul_kernelPKfS0_Pfiiii,"ax",@progbits
	.align	128
        .global         _Z18attn_matmul_kernelPKfS0_Pfiiii
        .type           _Z18attn_matmul_kernelPKfS0_Pfiiii,@function
        .size           _Z18attn_matmul_kernelPKfS0_Pfiiii,(.L_x_149 - _Z18attn_matmul_kernelPKfS0_Pfiiii)
        .other          _Z18attn_matmul_kernelPKfS0_Pfiiii,@"STO_CUDA_ENTRY STV_DEFAULT"
_Z18attn_matmul_kernelPKfS0_Pfiiii:
.text._Z18attn_matmul_kernelPKfS0_Pfiiii:
[----:B------:R-:W-:Y:S08]  /*0000*/  LDC R1, c[0x0][0x37c] ;  /* 0x0000df00ff017b82 */ /* 0x000ff00000000800 */
[----:B------:R-:W0:Y:S01]  /*0010*/  LDC R15, c[0x0][0x39c] ;  /* 0x0000e700ff0f7b82 */ /* 0x000e220000000800 */
[----:B------:R-:W1:Y:S01]  /*0020*/  S2R R10, SR_CTAID.Z ;  /* 0x00000000000a7919 */ /* 0x000e620000002700 */
[----:B------:R-:W2:Y:S01]  /*0030*/  LDCU UR7, c[0x0][0x398] ;  /* 0x00007300ff0777ac */ /* 0x000ea20008000800 */
[----:B------:R-:W3:Y:S05]  /*0040*/  S2R R6, SR_TID.Y ;  /* 0x0000000000067919 */ /* 0x000eea0000002200 */
[----:B------:R-:W3:Y:S01]  /*0050*/  S2UR UR6, SR_CTAID.Y ;  /* 0x00000000000679c3 */ /* 0x000ee20000002600 */
[----:B------:R-:W4:Y:S07]  /*0060*/  S2R R8, SR_TID.X ;  /* 0x0000000000087919 */ /* 0x000f2e0000002100 */
[----:B------:R-:W3:Y:S01]  /*0070*/  LDC R17, c[0x0][0x364] ;  /* 0x0000d900ff117b82 */ /* 0x000ee20000000800 */
[----:B------:R-:W5:Y:S01]  /*0080*/  LDCU UR5, c[0x0][0x360] ;  /* 0x00006c00ff0577ac */ /* 0x000f620008000800 */
[----:B0-----:R-:W-:-:S06]  /*0090*/  IABS R7, R15 ;  /* 0x0000000f00077213 */ /* 0x001fcc0000000000 */
[----:B------:R-:W5:Y:S01]  /*00a0*/  S2UR UR4, SR_CTAID.X ;  /* 0x00000000000479c3 */ /* 0x000f620000002500 */
[----:B------:R-:W0:Y:S01]  /*00b0*/  I2F.RP R0, R7 ;  /* 0x0000000700007306 */ /* 0x000e220000209400 */
[----:B---3--:R-:W-:-:S07]  /*00c0*/  IMAD R17, R17, UR6, R6 ;  /* 0x0000000611117c24 */ /* 0x008fce000f8e0206 */
[----:B0-----:R-:W0:Y:S01]  /*00d0*/  MUFU.RCP R0, R0 ;  /* 0x0000000000007308 */ /* 0x001e220000001000 */
[----:B-----5:R-:W-:Y:S01]  /*00e0*/  UIMAD UR4, UR4, UR5, URZ ;  /* 0x00000005040472a4 */ /* 0x020fe2000f8e02ff */
[----:B0-----:R-:W-:-:S06]  /*00f0*/  IADD3 R2, PT, PT, R0, 0xffffffe, RZ ;  /* 0x0ffffffe00027810 */ /* 0x001fcc0007ffe0ff */
[----:B------:R0:W3:Y:S02]  /*0100*/  F2I.FTZ.U32.TRUNC.NTZ R3, R2 ;  /* 0x0000000200037305 */ /* 0x0000e4000021f000 */
[----:B0-----:R-:W-:Y:S01]  /*0110*/  HFMA2 R2, -RZ, RZ, 0, 0 ;  /* 0x00000000ff027431 */ /* 0x001fe200000001ff */
[----:B---3--:R-:W-:-:S05]  /*0120*/  IADD3 R4, PT, PT, RZ, -R3, RZ ;  /* 0x80000003ff047210 */ /* 0x008fca0007ffe0ff */
[----:B------:R-:W-:Y:S01]  /*0130*/  IMAD R5, R4, R7, RZ ;  /* 0x0000000704057224 */ /* 0x000fe200078e02ff */
[----:B-1----:R-:W-:-:S03]  /*0140*/  IABS R4, R10 ;  /* 0x0000000a00047213 */ /* 0x002fc60000000000 */
[----:B------:R-:W-:Y:S01]  /*0150*/  IMAD.HI.U32 R3, R3, R5, R2 ;  /* 0x0000000503037227 */ /* 0x000fe200078e0002 */
[----:B------:R-:W-:-:S04]  /*0160*/  LOP3.LUT R5, R10, R15, RZ, 0x3c, !PT ;  /* 0x0000000f0a057212 */ /* 0x000fc800078e3cff */
[----:B------:R-:W-:Y:S01]  /*0170*/  ISETP.GE.AND P0, PT, R5, RZ, PT ;  /* 0x000000ff0500720c */ /* 0x000fe20003f06270 */
[----:B------:R-:W-:Y:S01]  /*0180*/  IMAD.HI.U32 R0, R3, R4, RZ ;  /* 0x0000000403007227 */ /* 0x000fe200078e00ff */
[----:B------:R-:W-:-:S04]  /*0190*/  LOP3.LUT R5, RZ, R15, RZ, 0x33, !PT ;  /* 0x0000000fff057212 */ /* 0x000fc800078e33ff */
[----:B------:R-:W-:-:S05]  /*01a0*/  IADD3 R3, PT, PT, -R0, RZ, RZ ;  /* 0x000000ff00037210 */ /* 0x000fca0007ffe1ff */
[C---:B------:R-:W-:Y:S02]  /*01b0*/  IMAD R4, R7.reuse, R3, R4 ;  /* 0x0000000307047224 */ /* 0x040fe400078e0204 */
[----:B------:R-:W0:Y:S03]  /*01c0*/  LDC.64 R2, c[0x0][0x3a0] ;  /* 0x0000e800ff027b82 */ /* 0x000e260000000a00 */
[----:B------:R-:W-:-:S13]  /*01d0*/  ISETP.GT.U32.AND P2, PT, R7, R4, PT ;  /* 0x000000040700720c */ /* 0x000fda0003f44070 */
[-C--:B------:R-:W-:Y:S02]  /*01e0*/  @!P2 IADD3 R4, PT, PT, R4, -R7.reuse, RZ ;  /* 0x800000070404a210 */ /* 0x080fe40007ffe0ff */
[----:B------:R-:W-:Y:S02]  /*01f0*/  @!P2 IADD3 R0, PT, PT, R0, 0x1, RZ ;  /* 0x000000010000a810 */ /* 0x000fe40007ffe0ff */
[----:B------:R-:W-:-:S13]  /*0200*/  ISETP.GE.U32.AND P1, PT, R4, R7, PT ;  /* 0x000000070400720c */ /* 0x000fda0003f26070 */
[----:B------:R-:W-:Y:S02]  /*0210*/  @P1 IADD3 R0, PT, PT, R0, 0x1, RZ ;  /* 0x0000000100001810 */ /* 0x000fe40007ffe0ff */
[----:B------:R-:W-:Y:S02]  /*0220*/  ISETP.NE.AND P1, PT, R15, RZ, PT ;  /* 0x000000ff0f00720c */ /* 0x000fe40003f25270 */
[----:B------:R-:W-:Y:S02]  /*0230*/  @!P0 IADD3 R0, PT, PT, -R0, RZ, RZ ;  /* 0x000000ff00008210 */ /* 0x000fe40007ffe1ff */
[----:B0-----:R-:W-:Y:S02]  /*0240*/  ISETP.GE.AND P0, PT, R17, R2, PT ;  /* 0x000000021100720c */ /* 0x001fe40003f06270 */
[----:B------:R-:W-:Y:S02]  /*0250*/  SEL R6, R5, R0, !P1 ;  /* 0x0000000005067207 */ /* 0x000fe40004800000 */
[----:B----4-:R-:W-:-:S02]  /*0260*/  IADD3 R0, PT, PT, R8, UR4, RZ ;  /* 0x0000000408007c10 */ /* 0x010fc4000fffe0ff */
[----:B--2---:R-:W-:-:S04]  /*0270*/  ISETP.GE.OR P0, PT, R6, UR7, P0 ;  /* 0x0000000706007c0c */ /* 0x004fc80008706670 */
[----:B------:R-:W-:-:S04]  /*0280*/  ISETP.LT.OR P0, PT, R15, RZ, P0 ;  /* 0x000000ff0f00720c */ /* 0x000fc80000701670 */
[----:B------:R-:W-:-:S13]  /*0290*/  ISETP.GE.OR P0, PT, R0, R3, P0 ;  /* 0x000000030000720c */ /* 0x000fda0000706670 */
[----:B------:R-:W-:Y:S05]  /*02a0*/  @P0 EXIT ;  /* 0x000000000000094d */ /* 0x000fea0003800000 */
[----:B------:R-:W-:Y:S01]  /*02b0*/  ISETP.GE.AND P2, PT, R10, RZ, PT ;  /* 0x000000ff0a00720c */ /* 0x000fe20003f46270 */
[----:B------:R-:W0:Y:S01]  /*02c0*/  LDCU.64 UR8, c[0x0][0x358] ;  /* 0x00006b00ff0877ac */ /* 0x000e220008000a00 */
[-C--:B------:R-:W-:Y:S02]  /*02d0*/  ISETP.GT.U32.AND P0, PT, R7, R4.reuse, PT ;  /* 0x000000040700720c */ /* 0x080fe40003f04070 */
[----:B------:R-:W-:Y:S02]  /*02e0*/  IADD3 R7, PT, PT, R4, -R7, RZ ;  /* 0x8000000704077210 */ /* 0x000fe40007ffe0ff */
[C---:B------:R-:W-:Y:S02]  /*02f0*/  LOP3.LUT R25, R2.reuse, 0x7, RZ, 0xc0, !PT ;  /* 0x0000000702197812 */ /* 0x040fe400078ec0ff */
[----:B------:R-:W-:Y:S02]  /*0300*/  SEL R4, R7, R4, !P0 ;  /* 0x0000000407047207 */ /* 0x000fe40004000000 */
[----:B------:R-:W-:-:S02]  /*0310*/  ISETP.GE.U32.AND P0, PT, R2, 0x8, PT ;  /* 0x000000080200780c */ /* 0x000fc40003f06070 */
[----:B------:R-:W-:Y:S02]  /*0320*/  MOV R12, RZ ;  /* 0x000000ff000c7202 */ /* 0x000fe40000000f00 */
[----:B------:R-:W-:Y:S02]  /*0330*/  @!P2 IADD3 R4, PT, PT, -R4, RZ, RZ ;  /* 0x000000ff0404a210 */ /* 0x000fe40007ffe1ff */
[----:B------:R-:W-:Y:S02]  /*0340*/  MOV R16, RZ ;  /* 0x000000ff00107202 */ /* 0x000fe40000000f00 */
[----:B------:R-:W-:Y:S02]  /*0350*/  SEL R4, R5, R4, !P1 ;  /* 0x0000000405047207 */ /* 0x000fe40004800000 */
[----:B------:R-:W-:-:S03]  /*0360*/  ISETP.NE.AND P1, PT, R25, RZ, PT ;  /* 0x000000ff1900720c */ /* 0x000fc60003f25270 */
[----:B------:R-:W-:-:S04]  /*0370*/  IMAD R15, R6, R15, R4 ;  /* 0x0000000f060f7224 */ /* 0x000fc800078e0204 */
[----:B------:R-:W-:-:S04]  /*0380*/  IMAD R17, R15, R2, R17 ;  /* 0x000000020f117224 */ /* 0x000fc800078e0211 */
[----:B------:R-:W-:Y:S01]  /*0390*/  IMAD R19, R17, R2, RZ ;  /* 0x0000000211137224 */ /* 0x000fe200078e02ff */
[----:B0-----:R-:W-:Y:S06]  /*03a0*/  @!P0 BRA `(.L_x_106) ;  /* 0x0000000000cc8947 */ /* 0x001fec0003800000 */
[----:B------:R-:W0:Y:S01]  /*03b0*/  LDCU.64 UR6, c[0x0][0x380] ;  /* 0x00007000ff0677ac */ /* 0x000e220008000a00 */
[C---:B------:R-:W-:Y:S01]  /*03c0*/  IMAD R4, R2.reuse, R3, RZ ;  /* 0x0000000302047224 */ /* 0x040fe200078e02ff */
[----:B------:R-:W-:Y:S02]  /*03d0*/  LOP3.LUT R16, R2, 0x7ffffff8, RZ, 0xc0, !PT ;  /* 0x7ffffff802107812 */ /* 0x000fe400078ec0ff */
[----:B------:R-:W-:Y:S01]  /*03e0*/  MOV R12, RZ ;  /* 0x000000ff000c7202 */ /* 0x000fe20000000f00 */
[----:B------:R-:W-:Y:S01]  /*03f0*/  IMAD R4, R15, R4, R8 ;  /* 0x000000040f047224 */ /* 0x000fe200078e0208 */
[----:B------:R-:W-:Y:S02]  /*0400*/  MOV R14, R19 ;  /* 0x00000013000e7202 */ /* 0x000fe40000000f00 */
[----:B------:R-:W-:Y:S02]  /*0410*/  IADD3 R20, PT, PT, -R16, RZ, RZ ;  /* 0x000000ff10147210 */ /* 0x000fe40007ffe1ff */
[----:B------:R-:W-:Y:S01]  /*0420*/  IADD3 R18, PT, PT, R4, UR4, RZ ;  /* 0x0000000404127c10 */ /* 0x000fe2000fffe0ff */
[----:B0-----:R-:W-:-:S04]  /*0430*/  UIADD3 UR5, UP0, UPT, UR6, 0x10, URZ ;  /* 0x0000001006057890 */ /* 0x001fc8000ff1e0ff */
[----:B------:R-:W-:-:S12]  /*0440*/  UIADD3.X UR6, UPT, UPT, URZ, UR7, URZ, UP0, !UPT ;  /* 0x00000007ff067290 */ /* 0x000fd800087fe4ff */
.L_x_107:
[----:B------:R-:W0:Y:S01]  /*0450*/  LDC.64 R28, c[0x0][0x388] ;  /* 0x0000e200ff1c7b82 */ /* 0x000e220000000a00 */
[----:B------:R-:W-:Y:S02]  /*0460*/  MOV R4, UR5 ;  /* 0x0000000500047c02 */ /* 0x000fe40008000f00 */
[----:B------:R-:W-:-:S03]  /*0470*/  MOV R5, UR6 ;  /* 0x0000000600057c02 */ /* 0x000fc60008000f00 */
[----:B------:R-:W-:-:S05]  /*0480*/  IMAD.WIDE R4, R14, 0x4, R4 ;  /* 0x000000040e047825 */ /* 0x000fca00078e0204 */
[----:B------:R-:W2:Y:S04]  /*0490*/  LDG.E R21, desc[UR8][R4.64+-0xc] ;  /* 0xfffff40804157981 */ /* 0x000ea8000c1e1900 */
[----:B------:R-:W3:Y:S01]  /*04a0*/  LDG.E R27, desc[UR8][R4.64+-0x8] ;  /* 0xfffff808041b7981 */ /* 0x000ee2000c1e1900 */
[----:B0-----:R-:W-:-:S05]  /*04b0*/  IMAD.WIDE R28, R18, 0x4, R28 ;  /* 0x00000004121c7825 */ /* 0x001fca00078e021c */
[----:B------:R-:W4:Y:S01]  /*04c0*/  LDG.E R13, desc[UR8][R28.64] ;  /* 0x000000081c0d7981 */ /* 0x000f22000c1e1900 */
[----:B------:R-:W-:-:S05]  /*04d0*/  IMAD.WIDE R22, R3, 0x4, R28 ;  /* 0x0000000403167825 */ /* 0x000fca00078e021c */
[----:B------:R-:W2:Y:S04]  /*04e0*/  LDG.E R24, desc[UR8][R22.64] ;  /* 0x0000000816187981 */ /* 0x000ea8000c1e1900 */
[----:B------:R-:W4:Y:S01]  /*04f0*/  LDG.E R29, desc[UR8][R4.64+-0x10] ;  /* 0xfffff008041d7981 */ /* 0x000f22000c1e1900 */
[----:B------:R-:W-:-:S05]  /*0500*/  IMAD.WIDE R8, R3, 0x4, R22 ;  /* 0x0000000403087825 */ /* 0x000fca00078e0216 */
[----:B------:R0:W3:Y:S01]  /*0510*/  LDG.E R26, desc[UR8][R8.64] ;  /* 0x00000008081a7981 */ /* 0x0000e2000c1e1900 */
[----:B------:R-:W-:-:S04]  /*0520*/  IMAD.WIDE R10, R3, 0x4, R8 ;  /* 0x00000004030a7825 */ /* 0x000fc800078e0208 */
[----:B------:R-:W-:Y:S02]  /*0530*/  IMAD.WIDE R6, R3, 0x4, R10 ;  /* 0x0000000403067825 */ /* 0x000fe400078e020a */
[----:B------:R-:W5:Y:S04]  /*0540*/  LDG.E R10, desc[UR8][R10.64] ;  /* 0x000000080a0a7981 */ /* 0x000f68000c1e1900 */
[----:B------:R-:W5:Y:S01]  /*0550*/  LDG.E R11, desc[UR8][R4.64+0x8] ;  /* 0x00000808040b7981 */ /* 0x000f62000c1e1900 */
[----:B----4-:R-:W-:Y:S01]  /*0560*/  FFMA R28, R29, R13, R12 ;  /* 0x0000000d1d1c7223 */ /* 0x010fe2000000000c */
[----:B------:R-:W-:Y:S02]  /*0570*/  IMAD.WIDE R12, R3, 0x4, R6 ;  /* 0x00000004030c7825 */ /* 0x000fe400078e0206 */
[----:B------:R-:W5:Y:S02]  /*0580*/  LDG.E R29, desc[UR8][R4.64+-0x4] ;  /* 0xfffffc08041d7981 */ /* 0x000f64000c1e1900 */
[----:B--2---:R-:W-:-:S02]  /*0590*/  FFMA R24, R21, R24, R28 ;  /* 0x0000001815187223 */ /* 0x004fc4000000001c */
[----:B------:R-:W2:Y:S01]  /*05a0*/  LDG.E R6, desc[UR8][R6.64] ;  /* 0x0000000806067981 */ /* 0x000ea2000c1e1900 */
[----:B------:R-:W-:-:S03]  /*05b0*/  IMAD.WIDE R22, R3, 0x4, R12 ;  /* 0x0000000403167825 */ /* 0x000fc600078e020c */
[----:B------:R-:W2:Y:S04]  /*05c0*/  LDG.E R21, desc[UR8][R4.64] ;  /* 0x0000000804157981 */ /* 0x000ea8000c1e1900 */
[----:B------:R-:W4:Y:S01]  /*05d0*/  LDG.E R12, desc[UR8][R12.64] ;  /* 0x000000080c0c7981 */ /* 0x000f22000c1e1900 */
[----:B0-----:R-:W-:-:S03]  /*05e0*/  IMAD.WIDE R8, R3, 0x4, R22 ;  /* 0x0000000403087825 */ /* 0x001fc600078e0216 */
[----:B------:R-:W4:Y:S04]  /*05f0*/  LDG.E R7, desc[UR8][R4.64+0x4] ;  /* 0x0000040804077981 */ /* 0x000f28000c1e1900 */
[----:B------:R-:W4:Y:S04]  /*0600*/  LDG.E R28, desc[UR8][R22.64] ;  /* 0x00000008161c7981 */ /* 0x000f28000c1e1900 */
[----:B------:R-:W4:Y:S04]  /*0610*/  LDG.E R13, desc[UR8][R4.64+0xc] ;  /* 0x00000c08040d7981 */ /* 0x000f28000c1e1900 */
[----:B------:R-:W4:Y:S01]  /*0620*/  LDG.E R8, desc[UR8][R8.64] ;  /* 0x0000000808087981 */ /* 0x000f22000c1e1900 */
[----:B---3--:R-:W-:Y:S01]  /*0630*/  FFMA R24, R27, R26, R24 ;  /* 0x0000001a1b187223 */ /* 0x008fe20000000018 */
[----:B------:R-:W-:-:S04]  /*0640*/  IADD3 R20, PT, PT, R20, 0x8, RZ ;  /* 0x0000000814147810 */ /* 0x000fc80007ffe0ff */
[----:B------:R-:W-:Y:S02]  /*0650*/  ISETP.NE.AND P0, PT, R20, RZ, PT ;  /* 0x000000ff1400720c */ /* 0x000fe40003f05270 */
[----:B------:R-:W-:Y:S02]  /*0660*/  LEA R18, R3, R18, 0x3 ;  /* 0x0000001203127211 */ /* 0x000fe400078e18ff */
[----:B------:R-:W-:Y:S01]  /*0670*/  IADD3 R14, PT, PT, R14, 0x8, RZ ;  /* 0x000000080e0e7810 */ /* 0x000fe20007ffe0ff */
[----:B-----5:R-:W-:-:S04]  /*0680*/  FFMA R10, R29, R10, R24 ;  /* 0x0000000a1d0a7223 */ /* 0x020fc80000000018 */
[----:B--2---:R-:W-:-:S04]  /*0690*/  FFMA R6, R21, R6, R10 ;  /* 0x0000000615067223 */ /* 0x004fc8000000000a */
[----:B----4-:R-:W-:-:S04]  /*06a0*/  FFMA R6, R7, R12, R6 ;  /* 0x0000000c07067223 */ /* 0x010fc80000000006 */
[----:B------:R-:W-:-:S04]  /*06b0*/  FFMA R6, R11, R28, R6 ;  /* 0x0000001c0b067223 */ /* 0x000fc80000000006 */
[----:B------:R-:W-:Y:S01]  /*06c0*/  FFMA R12, R13, R8, R6 ;  /* 0x000000080d0c7223 */ /* 0x000fe20000000006 */
[----:B------:R-:W-:Y:S06]  /*06d0*/  @P0 BRA `(.L_x_107) ;  /* 0xfffffffc005c0947 */ /* 0x000fec000383ffff */
.L_x_106:
[----:B------:R-:W-:Y:S05]  /*06e0*/  @!P1 BRA `(.L_x_108) ;  /* 0x0000000000e09947 */ /* 0x000fea0003800000 */
[----:B------:R-:W-:Y:S02]  /*06f0*/  ISETP.GE.U32.AND P0, PT, R25, 0x4, PT ;  /* 0x000000041900780c */ /* 0x000fe40003f06070 */
[----:B------:R-:W-:-:S04]  /*0700*/  LOP3.LUT R13, R2, 0x3, RZ, 0xc0, !PT ;  /* 0x00000003020d7812 */ /* 0x000fc800078ec0ff */
[----:B------:R-:W-:-:S07]  /*0710*/  ISETP.NE.AND P1, PT, R13, RZ, PT ;  /* 0x000000ff0d00720c */ /* 0x000fce0003f25270 */
[----:B------:R-:W-:Y:S06]  /*0720*/  @!P0 BRA `(.L_x_109) ;  /* 0x00000000005c8947 */ /* 0x000fec0003800000 */
[----:B------:R-:W0:Y:S01]  /*0730*/  LDC.64 R10, c[0x0][0x388] ;  /* 0x0000e200ff0a7b82 */ /* 0x000e220000000a00 */
[----:B------:R-:W-:Y:S01]  /*0740*/  IMAD R6, R15, R2, R16 ;  /* 0x000000020f067224 */ /* 0x000fe200078e0210 */
[----:B------:R-:W-:-:S03]  /*0750*/  IADD3 R7, PT, PT, R19, R16, RZ ;  /* 0x0000001013077210 */ /* 0x000fc60007ffe0ff */
[----:B------:R-:W-:-:S03]  /*0760*/  IMAD R9, R6, R3, R0 ;  /* 0x0000000306097224 */ /* 0x000fc600078e0200 */
[----:B------:R-:W1:Y:S01]  /*0770*/  LDC.64 R4, c[0x0][0x380] ;  /* 0x0000e000ff047b82 */ /* 0x000e620000000a00 */
[----:B0-----:R-:W-:-:S04]  /*0780*/  IMAD.WIDE R10, R9, 0x4, R10 ;  /* 0x00000004090a7825 */ /* 0x001fc800078e020a */
[----:B------:R-:W-:Y:S02]  /*0790*/  IMAD.WIDE R20, R3, 0x4, R10 ;  /* 0x0000000403147825 */ /* 0x000fe400078e020a */
[----:B------:R-:W2:Y:S02]  /*07a0*/  LDG.E R10, desc[UR8][R10.64] ;  /* 0x000000080a0a7981 */ /* 0x000ea4000c1e1900 */
[----:B-1----:R-:W-:-:S04]  /*07b0*/  IMAD.WIDE R4, R7, 0x4, R4 ;  /* 0x0000000407047825 */ /* 0x002fc800078e0204 */
[C---:B------:R-:W-:Y:S01]  /*07c0*/  IMAD.WIDE R6, R3.reuse, 0x4, R20 ;  /* 0x0000000403067825 */ /* 0x040fe200078e0214 */
[----:B------:R-:W2:Y:S04]  /*07d0*/  LDG.E R23, desc[UR8][R4.64] ;  /* 0x0000000804177981 */ /* 0x000ea8000c1e1900 */
[----:B------:R-:W3:Y:S01]  /*07e0*/  LDG.E R20, desc[UR8][R20.64] ;  /* 0x0000000814147981 */ /* 0x000ee2000c1e1900 */
[----:B------:R-:W-:-:S03]  /*07f0*/  IMAD.WIDE R8, R3, 0x4, R6 ;  /* 0x0000000403087825 */ /* 0x000fc600078e0206 */
[----:B------:R-:W3:Y:S04]  /*0800*/  LDG.E R14, desc[UR8][R4.64+0x4] ;  /* 0x00000408040e7981 */ /* 0x000ee8000c1e1900 */
[----:B------:R-:W4:Y:S04]  /*0810*/  LDG.E R18, desc[UR8][R6.64] ;  /* 0x0000000806127981 */ /* 0x000f28000c1e1900 */
[----:B------:R-:W4:Y:S04]  /*0820*/  LDG.E R25, desc[UR8][R4.64+0x8] ;  /* 0x0000080804197981 */ /* 0x000f28000c1e1900 */
[----:B------:R-:W5:Y:S04]  /*0830*/  LDG.E R27, desc[UR8][R4.64+0xc] ;  /* 0x00000c08041b7981 */ /* 0x000f68000c1e1900 */
[----:B------:R-:W5:Y:S01]  /*0840*/  LDG.E R8, desc[UR8][R8.64] ;  /* 0x0000000808087981 */ /* 0x000f62000c1e1900 */
[----:B------:R-:W-:Y:S01]  /*0850*/  IADD3 R16, PT, PT, R16, 0x4, RZ ;  /* 0x0000000410107810 */ /* 0x000fe20007ffe0ff */
[----:B--2---:R-:W-:-:S04]  /*0860*/  FFMA R23, R23, R10, R12 ;  /* 0x0000000a17177223 */ /* 0x004fc8000000000c */
[----:B---3--:R-:W-:-:S04]  /*0870*/  FFMA R14, R14, R20, R23 ;  /* 0x000000140e0e7223 */ /* 0x008fc80000000017 */
[----:B----4-:R-:W-:-:S04]  /*0880*/  FFMA R14, R25, R18, R14 ;  /* 0x00000012190e7223 */ /* 0x010fc8000000000e */
[----:B-----5:R-:W-:-:S07]  /*0890*/  FFMA R12, R27, R8, R14 ;  /* 0x000000081b0c7223 */ /* 0x020fce000000000e */
.L_x_109:
[----:B------:R-:W-:Y:S05]  /*08a0*/  @!P1 BRA `(.L_x_108) ;  /* 0x0000000000709947 */ /* 0x000fea0003800000 */
[----:B------:R-:W0:Y:S01]  /*08b0*/  LDC.64 R10, c[0x0][0x388] ;  /* 0x0000e200ff0a7b82 */ /* 0x000e220000000a00 */
[----:B------:R-:W-:Y:S02]  /*08c0*/  ISETP.NE.AND P0, PT, R13, 0x1, PT ;  /* 0x000000010d00780c */ /* 0x000fe40003f05270 */
[----:B------:R-:W-:-:S04]  /*08d0*/  LOP3.LUT R4, R2, 0x1, RZ, 0xc0, !PT ;  /* 0x0000000102047812 */ /* 0x000fc800078ec0ff */
[----:B------:R-:W-:Y:S01]  /*08e0*/  ISETP.NE.U32.AND P1, PT, R4, 0x1, PT ;  /* 0x000000010400780c */ /* 0x000fe20003f25070 */
[----:B------:R-:W1:Y:S06]  /*08f0*/  LDC.64 R8, c[0x0][0x380] ;  /* 0x0000e000ff087b82 */ /* 0x000e6c0000000a00 */
[----:B------:R-:W-:Y:S01]  /*0900*/  @P0 IMAD R14, R15, R2, R16 ;  /* 0x000000020f0e0224 */ /* 0x000fe200078e0210 */
[----:B------:R-:W-:Y:S01]  /*0910*/  @P0 IADD3 R13, PT, PT, R19, R16, RZ ;  /* 0x00000010130d0210 */ /* 0x000fe20007ffe0ff */
[----:B------:R-:W2:Y:S01]  /*0920*/  LDC.64 R6, c[0x0][0x380] ;  /* 0x0000e000ff067b82 */ /* 0x000ea20000000a00 */
[----:B------:R-:W-:Y:S01]  /*0930*/  @P0 IADD3 R16, PT, PT, R16, 0x2, RZ ;  /* 0x0000000210100810 */ /* 0x000fe20007ffe0ff */
[----:B------:R-:W-:-:S03]  /*0940*/  @P0 IMAD R21, R14, R3, R0 ;  /* 0x000000030e150224 */ /* 0x000fc600078e0200 */
[----:B------:R-:W-:Y:S01]  /*0950*/  @!P1 IADD3 R19, PT, PT, R19, R16, RZ ;  /* 0x0000001013139210 */ /* 0x000fe20007ffe0ff */
[----:B------:R-:W-:Y:S02]  /*0960*/  @!P1 IMAD R2, R15, R2, R16 ;  /* 0x000000020f029224 */ /* 0x000fe400078e0210 */
[----:B------:R-:W3:Y:S01]  /*0970*/  LDC.64 R4, c[0x0][0x388] ;  /* 0x0000e200ff047b82 */ /* 0x000ee20000000a00 */
[----:B0-----:R-:W-:-:S04]  /*0980*/  @P0 IMAD.WIDE R10, R21, 0x4, R10 ;  /* 0x00000004150a0825 */ /* 0x001fc800078e020a */
[----:B-1----:R-:W-:-:S04]  /*0990*/  @P0 IMAD.WIDE R8, R13, 0x4, R8 ;  /* 0x000000040d080825 */ /* 0x002fc800078e0208 */
[----:B------:R-:W-:Y:S01]  /*09a0*/  @!P1 IMAD R13, R2, R3, R0 ;  /* 0x00000003020d9224 */ /* 0x000fe200078e0200 */
[----:B------:R-:W4:Y:S01]  /*09b0*/  @P0 LDG.E R21, desc[UR8][R8.64] ;  /* 0x0000000808150981 */ /* 0x000f22000c1e1900 */
[----:B------:R-:W-:-:S03]  /*09c0*/  @P0 IMAD.WIDE R14, R3, 0x4, R10 ;  /* 0x00000004030e0825 */ /* 0x000fc600078e020a */
[----:B------:R-:W4:Y:S01]  /*09d0*/  @P0 LDG.E R2, desc[UR8][R10.64] ;  /* 0x000000080a020981 */ /* 0x000f22000c1e1900 */
[----:B--2---:R-:W-:-:S03]  /*09e0*/  @!P1 IMAD.WIDE R6, R19, 0x4, R6 ;  /* 0x0000000413069825 */ /* 0x004fc600078e0206 */
[----:B------:R-:W2:Y:S01]  /*09f0*/  @P0 LDG.E R23, desc[UR8][R8.64+0x4] ;  /* 0x0000040808170981 */ /* 0x000ea2000c1e1900 */
[----:B---3--:R-:W-:-:S03]  /*0a00*/  @!P1 IMAD.WIDE R4, R13, 0x4, R4 ;  /* 0x000000040d049825 */ /* 0x008fc600078e0204 */
[----:B------:R-:W2:Y:S04]  /*0a10*/  @P0 LDG.E R14, desc[UR8][R14.64] ;  /* 0x000000080e0e0981 */ /* 0x000ea8000c1e1900 */
[----:B------:R-:W3:Y:S04]  /*0a20*/  @!P1 LDG.E R7, desc[UR8][R6.64] ;  /* 0x0000000806079981 */ /* 0x000ee8000c1e1900 */
[----:B------:R-:W3:Y:S01]  /*0a30*/  @!P1 LDG.E R4, desc[UR8][R4.64] ;  /* 0x0000000804049981 */ /* 0x000ee2000c1e1900 */
[----:B----4-:R-:W-:-:S04]  /*0a40*/  @P0 FFMA R2, R21, R2, R12 ;  /* 0x0000000215020223 */ /* 0x010fc8000000000c */
[----:B--2---:R-:W-:-:S04]  /*0a50*/  @P0 FFMA R12, R23, R14, R2 ;  /* 0x0000000e170c0223 */ /* 0x004fc80000000002 */
[----:B---3--:R-:W-:-:S07]  /*0a60*/  @!P1 FFMA R12, R7, R4, R12 ;  /* 0x00000004070c9223 */ /* 0x008fce000000000c */
.L_x_108:
[----:B------:R-:W0:Y:S01]  /*0a70*/  LDC.64 R4, c[0x0][0x390] ;  /* 0x0000e400ff047b82 */ /* 0x000e220000000a00 */
[----:B------:R-:W-:-:S04]  /*0a80*/  IMAD R3, R17, R3, R0 ;  /* 0x0000000311037224 */ /* 0x000fc800078e0200 */
[----:B0-----:R-:W-:-:S05]  /*0a90*/  IMAD.WIDE R2, R3, 0x4, R4 ;  /* 0x0000000403027825 */ /* 0x001fca00078e0204 */
[----:B------:R-:W-:Y:S01]  /*0aa0*/  STG.E desc[UR8][R2.64], R12 ;  /* 0x0000000c02007986 */ /* 0x000fe2000c101908 */
[----:B------:R-:W-:Y:S05]  /*0ab0*/  EXIT ;  /* 0x000000000000794d */ /* 0x000fea0003800000 */
.L_x_110:
        /* <DEDUP_REMOVED lines=12> */
.L_x_149:


//--------------------- .text._Z13scores_kernelPKfS0_Pfiiii --------------------------
	.section	.text._Z13scores_kernelPKfS0_Pfiiii,"ax",@progbits
	.align	128
        .global         _Z13scores_kernelPKfS0_Pfiiii
        .type           _Z13scores_kernelPKfS0_Pfiiii,@function
        .size           _Z13scores_kernelPKfS0_Pfiiii,(.L_x_140 - _Z13scores_kernelPKfS0_Pfiiii)
        .other          _Z13scores_kernelPKfS0_Pfiiii,@"STO_CUDA_ENTRY STV_DEFAULT"
_Z13scores_kernelPKfS0_Pfiiii:
.text._Z13scores_kernelPKfS0_Pfiiii:
[----:B------:R-:W-:Y:S08]  /*0000*/  LDC R1, c[0x0][0x37c] ;  /* 0x0000df00ff017b82 */ /* 0x000ff00000000800 */
[----:B------:R-:W0:Y:S01]  /*0010*/  LDC R0, c[0x0][0x39c] ;  /* 0x0000e700ff007b82 */ /* 0x000e220000000800 */
[----:B------:R-:W1:Y:S01]  /*0020*/  S2R R9, SR_CTAID.Z ;  /* 0x0000000000097919 */ /* 0x000e620000002700 */
[----:B------:R-:W2:Y:S01]  /*0030*/  LDCU UR12, c[0x0][0x3a0] ;  /* 0x00007400ff0c77ac */ /* 0x000ea20008000800 */
[----:B------:R-:W3:Y:S05]  /*0040*/  LDCU UR6, c[0x0][0x398] ;  /* 0x00007300ff0677ac */ /* 0x000eea0008000800 */
[----:B------:R-:W4:Y:S08]  /*0050*/  S2UR UR4, SR_CTAID.Y ;  /* 0x00000000000479c3 */ /* 0x000f300000002600 */
[----:B------:R-:W5:Y:S01]  /*0060*/  S2UR UR5, SR_CTAID.X ;  /* 0x00000000000579c3 */ /* 0x000f620000002500 */
[----:B0-----:R-:W-:-:S04]  /*0070*/  IABS R8, R0 ;  /* 0x0000000000087213 */ /* 0x001fc80000000000 */
[----:B------:R-:W0:Y:S01]  /*0080*/  I2F.RP R4, R8 ;  /* 0x0000000800047306 */ /* 0x000e220000209400 */
[----:B-1----:R-:W-:-:S07]  /*0090*/  IABS R6, R9 ;  /* 0x0000000900067213 */ /* 0x002fce0000000000 */
[----:B0-----:R-:W0:Y:S02]  /*00a0*/  MUFU.RCP R4, R4 ;  /* 0x0000000400047308 */ /* 0x001e240000001000 */
[----:B0-----:R-:W-:-:S06]  /*00b0*/  IADD3 R2, PT, PT, R4, 0xffffffe, RZ ;  /* 0x0ffffffe04027810 */ /* 0x001fcc0007ffe0ff */
[----:B------:R0:W1:Y:S02]  /*00c0*/  F2I.FTZ.U32.TRUNC.NTZ R3, R2 ;  /* 0x0000000200037305 */ /* 0x000064000021f000 */
[----:B0-----:R-:W-:Y:S02]  /*00d0*/  HFMA2 R2, -RZ, RZ, 0, 0 ;  /* 0x00000000ff027431 */ /* 0x001fe400000001ff */
[----:B-1----:R-:W-:-:S04]  /*00e0*/  IMAD.MOV R5, RZ, RZ, -R3 ;  /* 0x000000ffff057224 */ /* 0x002fc800078e0a03 */
[----:B------:R-:W-:-:S04]  /*00f0*/  IMAD R5, R5, R8, RZ ;  /* 0x0000000805057224 */ /* 0x000fc800078e02ff */
[----:B------:R-:W-:Y:S01]  /*0100*/  IMAD.HI.U32 R3, R3, R5, R2 ;  /* 0x0000000503037227 */ /* 0x000fe200078e0002 */
[----:B------:R-:W-:-:S03]  /*0110*/  LOP3.LUT R2, R9, R0, RZ, 0x3c, !PT ;  /* 0x0000000009027212 */ /* 0x000fc600078e3cff */
[----:B------:R-:W-:Y:S01]  /*0120*/  IMAD.MOV.U32 R5, RZ, RZ, R6 ;  /* 0x000000ffff057224 */ /* 0x000fe200078e0006 */
[----:B------:R-:W-:Y:S01]  /*0130*/  ISETP.GE.AND P2, PT, R2, RZ, PT ;  /* 0x000000ff0200720c */ /* 0x000fe20003f46270 */
[----:B------:R-:W4:Y:S02]  /*0140*/  LDC R6, c[0x0][0x364] ;  /* 0x0000d900ff067b82 */ /* 0x000f240000000800 */
[----:B------:R-:W-:-:S05]  /*0150*/  IMAD.HI.U32 R7, R3, R5, RZ ;  /* 0x0000000503077227 */ /* 0x000fca00078e00ff */
[----:B------:R-:W-:-:S05]  /*0160*/  IADD3 R3, PT, PT, -R7, RZ, RZ ;  /* 0x000000ff07037210 */ /* 0x000fca0007ffe1ff */
[C---:B------:R-:W-:Y:S02]  /*0170*/  IMAD R3, R8.reuse, R3, R5 ;  /* 0x0000000308037224 */ /* 0x040fe400078e0205 */
[----:B------:R-:W4:Y:S03]  /*0180*/  S2R R5, SR_TID.Y ;  /* 0x0000000000057919 */ /* 0x000f260000002200 */
[----:B------:R-:W-:-:S13]  /*0190*/  ISETP.GT.U32.AND P1, PT, R8, R3, PT ;  /* 0x000000030800720c */ /* 0x000fda0003f24070 */
[----:B------:R-:W-:Y:S01]  /*01a0*/  @!P1 IMAD.IADD R3, R3, 0x1, -R8 ;  /* 0x0000000103039824 */ /* 0x000fe200078e0a08 */
[----:B------:R-:W-:Y:S02]  /*01b0*/  @!P1 IADD3 R7, PT, PT, R7, 0x1, RZ ;  /* 0x0000000107079810 */ /* 0x000fe40007ffe0ff */
[----:B------:R-:W-:Y:S02]  /*01c0*/  ISETP.NE.AND P1, PT, R0, RZ, PT ;  /* 0x000000ff0000720c */ /* 0x000fe40003f25270 */
[----:B------:R-:W-:Y:S02]  /*01d0*/  ISETP.GE.U32.AND P0, PT, R3, R8, PT ;  /* 0x000000080300720c */ /* 0x000fe40003f06070 */
[----:B------:R-:W5:Y:S01]  /*01e0*/  S2R R3, SR_TID.X ;  /* 0x0000000000037919 */ /* 0x000f620000002100 */
[----:B------:R-:W5:Y:S01]  /*01f0*/  LDC R8, c[0x0][0x360] ;  /* 0x0000d800ff087b82 */ /* 0x000f620000000800 */
[----:B----4-:R-:W-:-:S09]  /*0200*/  IMAD R6, R6, UR4, R5 ;  /* 0x0000000406067c24 */ /* 0x010fd2000f8e0205 */
[----:B------:R-:W-:Y:S02]  /*0210*/  @P0 IADD3 R7, PT, PT, R7, 0x1, RZ ;  /* 0x0000000107070810 */ /* 0x000fe40007ffe0ff */
[----:B--2---:R-:W-:-:S03]  /*0220*/  ISETP.GE.AND P0, PT, R6, UR12, PT ;  /* 0x0000000c06007c0c */ /* 0x004fc6000bf06270 */
[----:B------:R-:W-:Y:S01]  /*0230*/  @!P2 IMAD.MOV R7, RZ, RZ, -R7 ;  /* 0x000000ffff07a224 */ /* 0x000fe200078e0a07 */
[----:B------:R-:W-:-:S04]  /*0240*/  @!P1 LOP3.LUT R7, RZ, R0, RZ, 0x33, !PT ;  /* 0x00000000ff079212 */ /* 0x000fc800078e33ff */
[----:B---3--:R-:W-:-:S04]  /*0250*/  ISETP.GE.OR P0, PT, R7, UR6, P0 ;  /* 0x0000000607007c0c */ /* 0x008fc80008706670 */
[----:B------:R-:W-:Y:S01]  /*0260*/  ISETP.LT.OR P0, PT, R0, RZ, P0 ;  /* 0x000000ff0000720c */ /* 0x000fe20000701670 */
[----:B-----5:R-:W-:-:S05]  /*0270*/  IMAD R8, R8, UR5, R3 ;  /* 0x0000000508087c24 */ /* 0x020fca000f8e0203 */
[----:B------:R-:W-:-:S13]  /*0280*/  ISETP.GE.OR P0, PT, R8, UR12, P0 ;  /* 0x0000000c08007c0c */ /* 0x000fda0008706670 */
[----:B------:R-:W-:Y:S05]  /*0290*/  @P0 EXIT ;  /* 0x000000000000094d */ /* 0x000fea0003800000 */
[----:B------:R-:W0:Y:S01]  /*02a0*/  LDCU UR13, c[0x0][0x3a4] ;  /* 0x00007480ff0d77ac */ /* 0x000e220008000800 */
[----:B------:R-:W-:Y:S02]  /*02b0*/  IADD3 R2, PT, PT, -R7, RZ, RZ ;  /* 0x000000ff07027210 */ /* 0x000fe40007ffe1ff */
[----:B------:R-:W-:Y:S01]  /*02c0*/  MOV R15, RZ ;  /* 0x000000ff000f7202 */ /* 0x000fe20000000f00 */
[----:B------:R-:W1:Y:S02]  /*02d0*/  LDCU.64 UR10, c[0x0][0x358] ;  /* 0x00006b00ff0a77ac */ /* 0x000e640008000a00 */
[----:B------:R-:W-:Y:S01]  /*02e0*/  IMAD R9, R0, R2, R9 ;  /* 0x0000000200097224 */ /* 0x000fe200078e0209 */
[----:B0-----:R-:W-:-:S09]  /*02f0*/  UISETP.GE.AND UP0, UPT, UR13, 0x1, UPT ;  /* 0x000000010d00788c */ /* 0x001fd2000bf06270 */
[----:B-1----:R-:W-:Y:S05]  /*0300*/  BRA.U !UP0, `(.L_x_111) ;  /* 0x0000000908647547 */ /* 0x002fea000b800000 */
[----:B------:R-:W-:Y:S01]  /*0310*/  UISETP.GE.U32.AND UP1, UPT, UR13, 0x10, UPT ;  /* 0x000000100d00788c */ /* 0x000fe2000bf26070 */
[----:B------:R-:W-:Y:S01]  /*0320*/  IMAD R3, R7, R0, R9 ;  /* 0x0000000007037224 */ /* 0x000fe200078e0209 */
[----:B------:R-:W-:Y:S01]  /*0330*/  ULOP3.LUT UR8, UR13, 0xf, URZ, 0xc0, !UPT ;  /* 0x0000000f0d087892 */ /* 0x000fe2000f8ec0ff */
[----:B------:R-:W-:Y:S01]  /*0340*/  IMAD.MOV.U32 R15, RZ, RZ, RZ ;  /* 0x000000ffff0f7224 */ /* 0x000fe200078e00ff */
[----:B------:R-:W-:Y:S01]  /*0350*/  UMOV UR4, URZ ;  /* 0x000000ff00047c82 */ /* 0x000fe20008000000 */
[C---:B------:R-:W-:Y:S01]  /*0360*/  IMAD R11, R3.reuse, UR12, R6 ;  /* 0x0000000c030b7c24 */ /* 0x040fe2000f8e0206 */
[----:B------:R-:W-:Y:S01]  /*0370*/  UISETP.NE.AND UP0, UPT, UR8, URZ, UPT ;  /* 0x000000ff0800728c */ /* 0x000fe2000bf05270 */
[----:B------:R-:W-:Y:S02]  /*0380*/  IMAD R10, R3, UR12, R8 ;  /* 0x0000000c030a7c24 */ /* 0x000fe4000f8e0208 */
[----:B------:R-:W-:Y:S02]  /*0390*/  IMAD R11, R11, UR13, RZ ;  /* 0x0000000d0b0b7c24 */ /* 0x000fe4000f8e02ff */
[----:B------:R-:W-:Y:S01]  /*03a0*/  IMAD R10, R10, UR13, RZ ;  /* 0x0000000d0a0a7c24 */ /* 0x000fe2000f8e02ff */
[----:B------:R-:W-:Y:S06]  /*03b0*/  BRA.U !UP1, `(.L_x_112) ;  /* 0x0000000509087547 */ /* 0x000fec000b800000 */
[----:B------:R-:W0:Y:S01]  /*03c0*/  LDCU.64 UR6, c[0x0][0x388] ;  /* 0x00007100ff0677ac */ /* 0x000e220008000a00 */
[----:B------:R-:W-:Y:S01]  /*03d0*/  HFMA2 R15, -RZ, RZ, 0, 0 ;  /* 0x00000000ff0f7431 */ /* 0x000fe200000001ff */
[----:B------:R-:W-:Y:S01]  /*03e0*/  MOV R12, R10 ;  /* 0x0000000a000c7202 */ /* 0x000fe20000000f00 */
[----:B------:R-:W-:Y:S01]  /*03f0*/  IMAD.MOV.U32 R13, RZ, RZ, R11 ;  /* 0x000000ffff0d7224 */ /* 0x000fe200078e000b */
[----:B------:R-:W-:-:S04]  /*0400*/  ULOP3.LUT UR4, UR13, 0x7ffffff0, URZ, 0xc0, !UPT ;  /* 0x7ffffff00d047892 */ /* 0x000fc8000f8ec0ff */
[----:B------:R-:W-:Y:S02]  /*0410*/  UIADD3 UR9, UPT, UPT, -UR4, URZ, URZ ;  /* 0x000000ff04097290 */ /* 0x000fe4000fffe1ff */
[----:B0-----:R-:W-:-:S04]  /*0420*/  UIADD3 UR5, UP1, UPT, UR6, 0x20, URZ ;  /* 0x0000002006057890 */ /* 0x001fc8000ff3e0ff */
[----:B------:R-:W-:-:S12]  /*0430*/  UIADD3.X UR6, UPT, UPT, URZ, UR7, URZ, UP1, !UPT ;  /* 0x00000007ff067290 */ /* 0x000fd80008ffe4ff */
.L_x_113:
[----:B------:R-:W0:Y:S01]  /*0440*/  LDC.64 R2, c[0x0][0x380] ;  /* 0x0000e000ff027b82 */ /* 0x000e220000000a00 */
[----:B------:R-:W-:Y:S02]  /*0450*/  MOV R4, UR5 ;  /* 0x0000000500047c02 */ /* 0x000fe40008000f00 */
[----:B------:R-:W-:-:S03]  /*0460*/  MOV R5, UR6 ;  /* 0x0000000600057c02 */ /* 0x000fc60008000f00 */
[----:B------:R-:W-:-:S05]  /*0470*/  IMAD.WIDE R4, R12, 0x4, R4 ;  /* 0x000000040c047825 */ /* 0x000fca00078e0204 */
[----:B------:R-:W2:Y:S04]  /*0480*/  LDG.E R18, desc[UR10][R4.64+-0x20] ;  /* 0xffffe00a04127981 */ /* 0x000ea8000c1e1900 */
[----:B------:R-:W3:Y:S04]  /*0490*/  LDG.E R26, desc[UR10][R4.64+-0x1c] ;  /* 0xffffe40a041a7981 */ /* 0x000ee8000c1e1900 */
[----:B------:R-:W4:Y:S01]  /*04a0*/  LDG.E R14, desc[UR10][R4.64+-0x18] ;  /* 0xffffe80a040e7981 */ /* 0x000f22000c1e1900 */
[----:B0-----:R-:W-:-:S03]  /*04b0*/  IMAD.WIDE R2, R13, 0x4, R2 ;  /* 0x000000040d027825 */ /* 0x001fc600078e0202 */
[----:B------:R-:W5:Y:S04]  /*04c0*/  LDG.E R21, desc[UR10][R4.64+-0x14] ;  /* 0xffffec0a04157981 */ /* 0x000f68000c1e1900 */
        /* <DEDUP_REMOVED lines=8> */
[----:B--2---:R-:W-:-:S03]  /*0550*/  FFMA R16, R16, R18, R15 ;  /* 0x0000001210107223 */ /* 0x004fc6000000000f */
[----:B------:R-:W2:Y:S01]  /*0560*/  LDG.E R18, desc[UR10][R2.64+0x18] ;  /* 0x0000180a02127981 */ /* 0x000ea2000c1e1900 */
[----:B---3--:R-:W-:-:S03]  /*0570*/  FFMA R16, R19, R26, R16 ;  /* 0x0000001a13107223 */ /* 0x008fc60000000010 */
[----:B------:R-:W2:Y:S01]  /*0580*/  LDG.E R19, desc[UR10][R4.64+-0x8] ;  /* 0xfffff80a04137981 */ /* 0x000ea2000c1e1900 */
[----:B----4-:R-:W-:-:S03]  /*0590*/  FFMA R27, R17, R14, R16 ;  /* 0x0000000e111b7223 */ /* 0x010fc60000000010 */
[----:B------:R-:W3:Y:S04]  /*05a0*/  LDG.E R14, desc[UR10][R2.64+0x1c] ;  /* 0x00001c0a020e7981 */ /* 0x000ee8000c1e1900 */
[----:B------:R-:W3:Y:S04]  /*05b0*/  LDG.E R15, desc[UR10][R4.64+-0x4] ;  /* 0xfffffc0a040f7981 */ /* 0x000ee8000c1e1900 */
[----:B------:R-:W4:Y:S04]  /*05c0*/  LDG.E R16, desc[UR10][R2.64+0x20] ;  /* 0x0000200a02107981 */ /* 0x000f28000c1e1900 */
[----:B------:R-:W4:Y:S01]  /*05d0*/  LDG.E R17, desc[UR10][R4.64] ;  /* 0x0000000a04117981 */ /* 0x000f22000c1e1900 */
[----:B-----5:R-:W-:-:S03]  /*05e0*/  FFMA R21, R20, R21, R27 ;  /* 0x0000001514157223 */ /* 0x020fc6000000001b */
[----:B------:R-:W5:Y:S01]  /*05f0*/  LDG.E R20, desc[UR10][R2.64+0x24] ;  /* 0x0000240a02147981 */ /* 0x000f62000c1e1900 */
[----:B------:R-:W-:-:S03]  /*0600*/  FFMA R23, R22, R23, R21 ;  /* 0x0000001716177223 */ /* 0x000fc60000000015 */
[----:B------:R-:W5:Y:S01]  /*0610*/  LDG.E R21, desc[UR10][R4.64+0x4] ;  /* 0x0000040a04157981 */ /* 0x000f62000c1e1900 */
[----:B------:R-:W-:-:S03]  /*0620*/  FFMA R25, R24, R25, R23 ;  /* 0x0000001918197223 */ /* 0x000fc60000000017 */
        /* <DEDUP_REMOVED lines=13> */
[----:B------:R-:W4:Y:S04]  /*0700*/  LDG.E R16, desc[UR10][R2.64+0x38] ;  /* 0x0000380a02107981 */ /* 0x000f28000c1e1900 */
[----:B------:R-:W4:Y:S01]  /*0710*/  LDG.E R17, desc[UR10][R4.64+0x18] ;  /* 0x0000180a04117981 */ /* 0x000f22000c1e1900 */
[----:B-----5:R-:W-:-:S04]  /*0720*/  FFMA R21, R20, R21, R29 ;  /* 0x0000001514157223 */ /* 0x020fc8000000001d */
[----:B------:R-:W-:Y:S01]  /*0730*/  FFMA R21, R22, R23, R21 ;  /* 0x0000001716157223 */ /* 0x000fe20000000015 */
[----:B------:R-:W-:-:S04]  /*0740*/  UIADD3 UR9, UPT, UPT, UR9, 0x10, URZ ;  /* 0x0000001009097890 */ /* 0x000fc8000fffe0ff */
[----:B------:R-:W-:Y:S01]  /*0750*/  UISETP.NE.AND UP1, UPT, UR9, URZ, UPT ;  /* 0x000000ff0900728c */ /* 0x000fe2000bf25270 */
[----:B------:R-:W-:Y:S01]  /*0760*/  VIADD R13, R13, 0x10 ;  /* 0x000000100d0d7836 */ /* 0x000fe20000000000 */
[----:B------:R-:W-:Y:S01]  /*0770*/  IADD3 R12, PT, PT, R12, 0x10, RZ ;  /* 0x000000100c0c7810 */ /* 0x000fe20007ffe0ff */
[----:B--2---:R-:W-:-:S04]  /*0780*/  FFMA R19, R18, R19, R21 ;  /* 0x0000001312137223 */ /* 0x004fc80000000015 */
[----:B---3--:R-:W-:-:S04]  /*0790*/  FFMA R15, R14, R15, R19 ;  /* 0x0000000f0e0f7223 */ /* 0x008fc80000000013 */
[----:B----4-:R-:W-:-:S04]  /*07a0*/  FFMA R15, R24, R25, R15 ;  /* 0x00000019180f7223 */ /* 0x010fc8000000000f */
[----:B------:R-:W-:-:S04]  /*07b0*/  FFMA R16, R16, R17, R15 ;  /* 0x0000001110107223 */ /* 0x000fc8000000000f */
[----:B------:R-:W-:Y:S01]  /*07c0*/  FFMA R15, R27, R26, R16 ;  /* 0x0000001a1b0f7223 */ /* 0x000fe20000000010 */
[----:B------:R-:W-:Y:S06]  /*07d0*/  BRA.U UP1, `(.L_x_113) ;  /* 0xfffffffd01187547 */ /* 0x000fec000b83ffff */
.L_x_112:
[----:B------:R-:W-:Y:S05]  /*07e0*/  BRA.U !UP0, `(.L_x_111) ;  /* 0x00000005082c7547 */ /* 0x000fea000b800000 */
[----:B------:R-:W-:Y:S02]  /*07f0*/  UISETP.GE.U32.AND UP0, UPT, UR8, 0x8, UPT ;  /* 0x000000080800788c */ /* 0x000fe4000bf06070 */
[----:B------:R-:W-:-:S04]  /*0800*/  ULOP3.LUT UR6, UR13, 0x7, URZ, 0xc0, !UPT ;  /* 0x000000070d067892 */ /* 0x000fc8000f8ec0ff */
[----:B------:R-:W-:-:S03]  /*0810*/  UISETP.NE.AND UP1, UPT, UR6, URZ, UPT ;  /* 0x000000ff0600728c */ /* 0x000fc6000bf25270 */
[----:B------:R-:W-:Y:S08]  /*0820*/  BRA.U !UP0, `(.L_x_114) ;  /* 0x00000001087c7547 */ /* 0x000ff0000b800000 */
[----:B------:R-:W0:Y:S01]  /*0830*/  LDC.64 R2, c[0x0][0x380] ;  /* 0x0000e000ff027b82 */ /* 0x000e220000000a00 */
[----:B------:R-:W-:Y:S01]  /*0840*/  IADD3 R13, PT, PT, R11, UR4, RZ ;  /* 0x000000040b0d7c10 */ /* 0x000fe2000fffe0ff */
[----:B------:R-:W-:-:S06]  /*0850*/  VIADD R17, R10, UR4 ;  /* 0x000000040a117c36 */ /* 0x000fcc0008000000 */
[----:B------:R-:W1:Y:S01]  /*0860*/  LDC.64 R4, c[0x0][0x388] ;  /* 0x0000e200ff047b82 */ /* 0x000e620000000a00 */
[----:B0-----:R-:W-:-:S05]  /*0870*/  IMAD.WIDE R2, R13, 0x4, R2 ;  /* 0x000000040d027825 */ /* 0x001fca00078e0202 */
[----:B------:R-:W2:Y:S01]  /*0880*/  LDG.E R24, desc[UR10][R2.64] ;  /* 0x0000000a02187981 */ /* 0x000ea2000c1e1900 */
[----:B-1----:R-:W-:-:S03]  /*0890*/  IMAD.WIDE R4, R17, 0x4, R4 ;  /* 0x0000000411047825 */ /* 0x002fc600078e0204 */
[----:B------:R-:W3:Y:S04]  /*08a0*/  LDG.E R27, desc[UR10][R2.64+0x4] ;  /* 0x0000040a021b7981 */ /* 0x000ee8000c1e1900 */
[----:B------:R-:W2:Y:S04]  /*08b0*/  LDG.E R26, desc[UR10][R4.64] ;  /* 0x0000000a041a7981 */ /* 0x000ea8000c1e1900 */
        /* <DEDUP_REMOVED lines=14> */
[----:B--2---:R-:W-:-:S04]  /*09a0*/  FFMA R24, R24, R26, R15 ;  /* 0x0000001a18187223 */ /* 0x004fc8000000000f */
[----:B---3--:R-:W-:-:S04]  /*09b0*/  FFMA R27, R27, R28, R24 ;  /* 0x0000001c1b1b7223 */ /* 0x008fc80000000018 */
[----:B----4-:R-:W-:-:S04]  /*09c0*/  FFMA R21, R20, R21, R27 ;  /* 0x0000001514157223 */ /* 0x010fc8000000001b */
[----:B-----5:R-:W-:-:S04]  /*09d0*/  FFMA R19, R18, R19, R21 ;  /* 0x0000001312137223 */ /* 0x020fc80000000015 */
[----:B------:R-:W-:-:S04]  /*09e0*/  FFMA R16, R16, R17, R19 ;  /* 0x0000001110107223 */ /* 0x000fc80000000013 */
[----:B------:R-:W-:-:S04]  /*09f0*/  FFMA R13, R13, R14, R16 ;  /* 0x0000000e0d0d7223 */ /* 0x000fc80000000010 */
[----:B------:R-:W-:-:S04]  /*0a00*/  FFMA R13, R12, R23, R13 ;  /* 0x000000170c0d7223 */ /* 0x000fc8000000000d */
[----:B------:R-:W-:-:S07]  /*0a10*/  FFMA R15, R22, R25, R13 ;  /* 0x00000019160f7223 */ /* 0x000fce000000000d */
.L_x_114:
[----:B------:R-:W-:Y:S05]  /*0a20*/  BRA.U !UP1, `(.L_x_111) ;  /* 0x00000001099c7547 */ /* 0x000fea000b800000 */
[----:B------:R-:W-:Y:S02]  /*0a30*/  UISETP.GE.U32.AND UP0, UPT, UR6, 0x4, UPT ;  /* 0x000000040600788c */ /* 0x000fe4000bf06070 */
[----:B------:R-:W-:-:S04]  /*0a40*/  ULOP3.LUT UR5, UR13, 0x3, URZ, 0xc0, !UPT ;  /* 0x000000030d057892 */ /* 0x000fc8000f8ec0ff */
[----:B------:R-:W-:-:S03]  /*0a50*/  UISETP.NE.AND UP1, UPT, UR5, URZ, UPT ;  /* 0x000000ff0500728c */ /* 0x000fc6000bf25270 */
[----:B------:R-:W-:Y:S08]  /*0a60*/  BRA.U !UP0, `(.L_x_115) ;  /* 0x00000001084c7547 */ /* 0x000ff0000b800000 */
[----:B------:R-:W0:Y:S01]  /*0a70*/  LDC.64 R2, c[0x0][0x380] ;  /* 0x0000e000ff027b82 */ /* 0x000e220000000a00 */
[----:B------:R-:W-:Y:S02]  /*0a80*/  IADD3 R13, PT, PT, R11, UR4, RZ ;  /* 0x000000040b0d7c10 */ /* 0x000fe4000fffe0ff */
[----:B------:R-:W-:-:S05]  /*0a90*/  IADD3 R17, PT, PT, R10, UR4, RZ ;  /* 0x000000040a117c10 */ /* 0x000fca000fffe0ff */
[----:B------:R-:W1:Y:S01]  /*0aa0*/  LDC.64 R4, c[0x0][0x388] ;  /* 0x0000e200ff047b82 */ /* 0x000e620000000a00 */
[----:B0-----:R-:W-:-:S05]  /*0ab0*/  IMAD.WIDE R2, R13, 0x4, R2 ;  /* 0x000000040d027825 */ /* 0x001fca00078e0202 */
[----:B------:R-:W2:Y:S01]  /*0ac0*/  LDG.E R12, desc[UR10][R2.64] ;  /* 0x0000000a020c7981 */ /* 0x000ea2000c1e1900 */
[----:B-1----:R-:W-:-:S03]  /*0ad0*/  IMAD.WIDE R4, R17, 0x4, R4 ;  /* 0x0000000411047825 */ /* 0x002fc600078e0204 */
[----:B------:R-:W3:Y:S04]  /*0ae0*/  LDG.E R19, desc[UR10][R2.64+0x8] ;  /* 0x0000080a02137981 */ /* 0x000ee8000c1e1900 */
[----:B------:R-:W2:Y:S04]  /*0af0*/  LDG.E R13, desc[UR10][R4.64] ;  /* 0x0000000a040d7981 */ /* 0x000ea8000c1e1900 */
[----:B------:R-:W4:Y:S04]  /*0b00*/  LDG.E R17, desc[UR10][R2.64+0x4] ;  /* 0x0000040a02117981 */ /* 0x000f28000c1e1900 */
[----:B------:R-:W4:Y:S04]  /*0b10*/  LDG.E R14, desc[UR10][R4.64+0x4] ;  /* 0x0000040a040e7981 */ /* 0x000f28000c1e1900 */
[----:B------:R-:W3:Y:S04]  /*0b20*/  LDG.E R16, desc[UR10][R4.64+0x8] ;  /* 0x0000080a04107981 */ /* 0x000ee8000c1e1900 */
[----:B------:R-:W5:Y:S04]  /*0b30*/  LDG.E R21, desc[UR10][R2.64+0xc] ;  /* 0x00000c0a02157981 */ /* 0x000f68000c1e1900 */
[----:B------:R-:W5:Y:S01]  /*0b40*/  LDG.E R18, desc[UR10][R4.64+0xc] ;  /* 0x00000c0a04127981 */ /* 0x000f62000c1e1900 */
[----:B------:R-:W-:Y:S01]  /*0b50*/  UIADD3 UR4, UPT, UPT, UR4, 0x4, URZ ;  /* 0x0000000404047890 */ /* 0x000fe2000fffe0ff */
[----:B--2---:R-:W-:-:S04]  /*0b60*/  FFMA R12, R12, R13, R15 ;  /* 0x0000000d0c0c7223 */ /* 0x004fc8000000000f */
[----:B----4-:R-:W-:-:S04]  /*0b70*/  FFMA R12, R17, R14, R12 ;  /* 0x0000000e110c7223 */ /* 0x010fc8000000000c */
[----:B---3--:R-:W-:-:S04]  /*0b80*/  FFMA R12, R19, R16, R12 ;  /* 0x00000010130c7223 */ /* 0x008fc8000000000c */
[----:B-----5:R-:W-:-:S07]  /*0b90*/  FFMA R15, R21, R18, R12 ;  /* 0x00000012150f7223 */ /* 0x020fce000000000c */
.L_x_115:
[----:B------:R-:W-:Y:S05]  /*0ba0*/  BRA.U !UP1, `(.L_x_111) ;  /* 0x00000001093c7547 */ /* 0x000fea000b800000 */
[----:B------:R-:W0:Y:S01]  /*0bb0*/  LDC.64 R2, c[0x0][0x380] ;  /* 0x0000e000ff027b82 */ /* 0x000e220000000a00 */
[----:B------:R-:W-:Y:S01]  /*0bc0*/  VIADD R17, R10, UR4 ;  /* 0x000000040a117c36 */ /* 0x000fe20008000000 */
[----:B------:R-:W-:Y:S01]  /*0bd0*/  IADD3 R19, PT, PT, R11, UR4, RZ ;  /* 0x000000040b137c10 */ /* 0x000fe2000fffe0ff */
[----:B------:R-:W-:-:S05]  /*0be0*/  UIADD3 UR5, UPT, UPT, -UR5, URZ, URZ ;  /* 0x000000ff05057290 */ /* 0x000fca000fffe1ff */
[----:B------:R-:W1:Y:S07]  /*0bf0*/  LDC.64 R4, c[0x0][0x388] ;  /* 0x0000e200ff047b82 */ /* 0x000e6e0000000a00 */
.L_x_116:
[----:B-1----:R-:W-:-:S04]  /*0c00*/  IMAD.WIDE R10, R17, 0x4, R4 ;  /* 0x00000004110a7825 */ /* 0x002fc800078e0204 */
[----:B0-----:R-:W-:Y:S02]  /*0c10*/  IMAD.WIDE R12, R19, 0x4, R2 ;  /* 0x00000004130c7825 */ /* 0x001fe400078e0202 */
[----:B------:R-:W2:Y:S04]  /*0c20*/  LDG.E R10, desc[UR10][R10.64] ;  /* 0x0000000a0a0a7981 */ /* 0x000ea8000c1e1900 */
[----:B------:R-:W2:Y:S01]  /*0c30*/  LDG.E R12, desc[UR10][R12.64] ;  /* 0x0000000a0c0c7981 */ /* 0x000ea2000c1e1900 */
[----:B------:R-:W-:Y:S01]  /*0c40*/  UIADD3 UR5, UPT, UPT, UR5, 0x1, URZ ;  /* 0x0000000105057890 */ /* 0x000fe2000fffe0ff */
[----:B------:R-:W-:Y:S01]  /*0c50*/  IADD3 R17, PT, PT, R17, 0x1, RZ ;  /* 0x0000000111117810 */ /* 0x000fe20007ffe0ff */
[----:B------:R-:W-:Y:S02]  /*0c60*/  VIADD R19, R19, 0x1 ;  /* 0x0000000113137836 */ /* 0x000fe40000000000 */
[----:B------:R-:W-:Y:S01]  /*0c70*/  UISETP.NE.AND UP0, UPT, UR5, URZ, UPT ;  /* 0x000000ff0500728c */ /* 0x000fe2000bf05270 */
[----:B--2---:R-:W-:-:S08]  /*0c80*/  FFMA R15, R12, R10, R15 ;  /* 0x0000000a0c0f7223 */ /* 0x004fd0000000000f */
[----:B------:R-:W-:Y:S05]  /*0c90*/  BRA.U UP0, `(.L_x_116) ;  /* 0xfffffffd00d87547 */ /* 0x000fea000b83ffff */
.L_x_111:
[----:B------:R-:W-:Y:S01]  /*0ca0*/  I2FP.F32.S32 R2, UR13 ;  /* 0x0000000d00027c45 */ /* 0x000fe20008201400 */
[----:B------:R-:W-:-:S03]  /*0cb0*/  IMAD R7, R7, R0, R9 ;  /* 0x0000000007077224 */ /* 0x000fc600078e0209 */
[----:B------:R-:W-:Y:S01]  /*0cc0*/  IADD3 R4, PT, PT, R2, -0xd000000, RZ ;  /* 0xf300000002047810 */ /* 0x000fe20007ffe0ff */
[----:B------:R0:W1:Y:S01]  /*0cd0*/  MUFU.RSQ R3, R2 ;  /* 0x0000000200037308 */ /* 0x0000620000001400 */
[----:B------:R-:W-:Y:S02]  /*0ce0*/  IMAD R7, R7, UR12, R6 ;  /* 0x0000000c07077c24 */ /* 0x000fe4000f8e0206 */
[----:B------:R-:W-:Y:S02]  /*0cf0*/  ISETP.GT.U32.AND P0, PT, R4, 0x727fffff, PT ;  /* 0x727fffff0400780c */ /* 0x000fe40003f04070 */
[----:B------:R-:W-:-:S11]  /*0d00*/  IMAD R8, R7, UR12, R8 ;  /* 0x0000000c07087c24 */ /* 0x000fd6000f8e0208 */
[----:B0-----:R-:W-:Y:S05]  /*0d10*/  @!P0 BRA `(.L_x_117) ;  /* 0x0000000000108947 */ /* 0x001fea0003800000 */
[----:B------:R-:W-:-:S07]  /*0d20*/  MOV R4, 0xd40 ;  /* 0x00000d4000047802 */ /* 0x000fce0000000f00 */
[----:B-1----:R-:W-:Y:S05]  /*0d30*/  CALL.REL.NOINC `($__internal_4_$__cuda_sm20_sqrt_rn_f32_slowpath) ;  /* 0x0000000000607944 */ /* 0x002fea0003c00000 */
[----:B------:R-:W-:Y:S01]  /*0d40*/  MOV R3, R0 ;  /* 0x0000000000037202 */ /* 0x000fe20000000f00 */
[----:B------:R-:W-:Y:S06]  /*0d50*/  BRA `(.L_x_118) ;  /* 0x0000000000107947 */ /* 0x000fec0003800000 */
.L_x_117:
[----:B-1----:R-:W-:Y:S01]  /*0d60*/  FMUL.FTZ R5, R2, R3 ;  /* 0x0000000302057220 */ /* 0x002fe20000410000 */
[----:B------:R-:W-:-:S03]  /*0d70*/  FMUL.FTZ R3, R3, 0.5 ;  /* 0x3f00000003037820 */ /* 0x000fc60000410000 */
[----:B------:R-:W-:-:S04]  /*0d80*/  FFMA R2, -R5, R5, R2 ;  /* 0x0000000505027223 */ /* 0x000fc80000000102 */
[----:B------:R-:W-:-:S07]  /*0d90*/  FFMA R3, R2, R3, R5 ;  /* 0x0000000302037223 */ /* 0x000fce0000000005 */
.L_x_118:
[----:B------:R-:W0:Y:S01]  /*0da0*/  MUFU.RCP R0, R3 ;  /* 0x0000000300007308 */ /* 0x000e220000001000 */
[----:B------:R-:W-:Y:S07]  /*0db0*/  BSSY.RECONVERGENT B0, `(.L_x_119) ;  /* 0x000000c000007945 */ /* 0x000fee0003800200 */
[----:B------:R-:W1:Y:S01]  /*0dc0*/  FCHK P0, R15, R3 ;  /* 0x000000030f007302 */ /* 0x000e620000000000 */
[----:B0-----:R-:W-:-:S04]  /*0dd0*/  FFMA R5, R0, -R3, 1 ;  /* 0x3f80000000057423 */ /* 0x001fc80000000803 */
[----:B------:R-:W-:-:S04]  /*0de0*/  FFMA R0, R0, R5, R0 ;  /* 0x0000000500007223 */ /* 0x000fc80000000000 */
[----:B------:R-:W-:-:S04]  /*0df0*/  FFMA R2, R0, R15, RZ ;  /* 0x0000000f00027223 */ /* 0x000fc800000000ff */
[----:B------:R-:W-:-:S04]  /*0e00*/  FFMA R5, R2, -R3, R15 ;  /* 0x8000000302057223 */ /* 0x000fc8000000000f */
[----:B------:R-:W-:Y:S01]  /*0e10*/  FFMA R5, R0, R5, R2 ;  /* 0x0000000500057223 */ /* 0x000fe20000000002 */
[----:B-1----:R-:W-:Y:S06]  /*0e20*/  @!P0 BRA `(.L_x_120) ;  /* 0x0000000000108947 */ /* 0x002fec0003800000 */
[----:B------:R-:W-:Y:S01]  /*0e30*/  IMAD.MOV.U32 R0, RZ, RZ, R15 ;  /* 0x000000ffff007224 */ /* 0x000fe200078e000f */
[----:B------:R-:W-:-:S07]  /*0e40*/  MOV R2, 0xe60 ;  /* 0x00000e6000027802 */ /* 0x000fce0000000f00 */
[----:B------:R-:W-:Y:S05]  /*0e50*/  CALL.REL.NOINC `($__internal_5_$__cuda_sm3x_div_rn_noftz_f32_slowpath) ;  /* 0x0000000000787944 */ /* 0x000fea0003c00000 */
[----:B------:R-:W-:-:S07]  /*0e60*/  MOV R5, R0 ;  /* 0x0000000000057202 */ /* 0x000fce0000000f00 */
.L_x_120:
[----:B------:R-:W-:Y:S05]  /*0e70*/  BSYNC.RECONVERGENT B0 ;  /* 0x0000000000007941 */ /* 0x000fea0003800200 */
.L_x_119:
[----:B------:R-:W0:Y:S02]  /*0e80*/  LDC.64 R2, c[0x0][0x390] ;  /* 0x0000e400ff027b82 */ /* 0x000e240000000a00 */
[----:B0-----:R-:W-:-:S05]  /*0e90*/  IMAD.WIDE R8, R8, 0x4, R2 ;  /* 0x0000000408087825 */ /* 0x001fca00078e0202 */
[----:B------:R-:W-:Y:S01]  /*0ea0*/  STG.E desc[UR10][R8.64], R5 ;  /* 0x0000000508007986 */ /* 0x000fe2000c10190a */
[----:B------:R-:W-:Y:S05]  /*0eb0*/  EXIT ;  /* 0x000000000000794d */ /* 0x000fea0003800000 */
        .weak           $__internal_4_$__cuda_sm20_sqrt_rn_f32_slowpath
        .type           $__internal_4_$__cuda_sm20_sqrt_rn_f32_slowpath,@function
        .size           $__internal_4_$__cuda_sm20_sqrt_rn_f32_slowpath,($__internal_5_$__cuda_sm3x_div_rn_noftz_f32_slowpath - $__internal_4_$__cuda_sm20_sqrt_rn_f32_slowpath)
$__internal_4_$__cuda_sm20_sqrt_rn_f32_slowpath:
[----:B------:R-:W-:-:S13]  /*0ec0*/  LOP3.LUT P0, RZ, R2, 0x7fffffff, RZ, 0xc0, !PT ;  /* 0x7fffffff02ff7812 */ /* 0x000fda000780c0ff */
[----:B------:R-:W-:Y:S05]  /*0ed0*/  @!P0 BRA `(.L_x_121) ;  /* 0x0000000000488947 */ /* 0x000fea0003800000 */
[----:B------:R-:W-:Y:S02]  /*0ee0*/  FSETP.GEU.FTZ.AND P0, PT, R2, RZ, PT ;  /* 0x000000ff0200720b */ /* 0x000fe40003f1e000 */
[----:B------:R-:W-:-:S11]  /*0ef0*/  MOV R0, R2 ;  /* 0x0000000200007202 */ /* 0x000fd60000000f00 */
[----:B------:R-:W-:Y:S01]  /*0f00*/  @!P0 IMAD.MOV.U32 R2, RZ, RZ, 0x7fffffff ;  /* 0x7fffffffff028424 */ /* 0x000fe200078e00ff */
        /* <DEDUP_REMOVED lines=15> */
.L_x_121:
[----:B------:R-:W-:Y:S01]  /*1000*/  HFMA2 R3, -RZ, RZ, 0, 0 ;  /* 0x00000000ff037431 */ /* 0x000fe200000001ff */
[----:B------:R-:W-:Y:S01]  /*1010*/  MOV R0, R2 ;  /* 0x0000000200007202 */ /* 0x000fe20000000f00 */
[----:B------:R-:W-:-:S04]  /*1020*/  IMAD.MOV.U32 R2, RZ, RZ, R4 ;  /* 0x000000ffff027224 */ /* 0x000fc800078e0004 */
[----:B------:R-:W-:Y:S05]  /*1030*/  RET.REL.NODEC R2 `(_Z13scores_kernelPKfS0_Pfiiii) ;  /* 0xffffffec02f07950 */ /* 0x000fea0003c3ffff */
        .weak           $__internal_5_$__cuda_sm3x_div_rn_noftz_f32_slowpath
        .type           $__internal_5_$__cuda_sm3x_div_rn_noftz_f32_slowpath,@function
        .size           $__internal_5_$__cuda_sm3x_div_rn_noftz_f32_slowpath,(.L_x_140 - $__internal_5_$__cuda_sm3x_div_rn_noftz_f32_slowpath)
$__internal_5_$__cuda_sm3x_div_rn_noftz_f32_slowpath:
[----:B------:R-:W-:Y:S01]  /*1040*/  SHF.R.U32.HI R5, RZ, 0x17, R3 ;  /* 0x00000017ff057819 */ /* 0x000fe20000011603 */
[----:B------:R-:W-:Y:S01]  /*1050*/  BSSY.RECONVERGENT B1, `(.L_x_122) ;  /* 0x0000062000017945 */ /* 0x000fe20003800200 */
[----:B------:R-:W-:Y:S02]  /*1060*/  SHF.R.U32.HI R4, RZ, 0x17, R0 ;  /* 0x00000017ff047819 */ /* 0x000fe40000011600 */
[----:B------:R-:W-:Y:S02]  /*1070*/  LOP3.LUT R12, R5, 0xff, RZ, 0xc0, !PT ;  /* 0x000000ff050c7812 */ /* 0x000fe400078ec0ff */
[----:B------:R-:W-:Y:S02]  /*1080*/  LOP3.LUT R9, R4, 0xff, RZ, 0xc0, !PT ;  /* 0x000000ff04097812 */ /* 0x000fe400078ec0ff */
[----:B------:R-:W-:-:S03]  /*1090*/  IADD3 R6, PT, PT, R12, -0x1, RZ ;  /* 0xffffffff0c067810 */ /* 0x000fc60007ffe0ff */
[----:B------:R-:W-:Y:S01]  /*10a0*/  VIADD R5, R9, 0xffffffff ;  /* 0xffffffff09057836 */ /* 0x000fe20000000000 */
[----:B------:R-:W-:-:S04]  /*10b0*/  ISETP.GT.U32.AND P0, PT, R6, 0xfd, PT ;  /* 0x000000fd0600780c */ /* 0x000fc80003f04070 */
        /* <DEDUP_REMOVED lines=22> */
[----:B------:R-:W-:Y:S02]  /*1220*/  @!P0 IMAD.MOV.U32 R4, RZ, RZ, -0x40 ;  /* 0xffffffc0ff048424 */ /* 0x000fe400078e00ff */
[----:B------:R-:W-:Y:S01]  /*1230*/  @!P0 FFMA R0, R0, 1.84467440737095516160e+19, RZ ;  /* 0x5f80000000008823 */ /* 0x000fe200000000ff */
[----:B------:R-:W-:Y:S02]  /*1240*/  @!P1 FFMA R3, R3, 1.84467440737095516160e+19, RZ ;  /* 0x5f80000003039823 */ /* 0x000fe400000000ff */
[----:B------:R-:W-:-:S07]  /*1250*/  @!P1 IADD3 R4, PT, PT, R4, 0x40, RZ ;  /* 0x0000004004049810 */ /* 0x000fce0007ffe0ff */
.L_x_123:
[----:B------:R-:W-:Y:S01]  /*1260*/  LEA R6, R12, 0xc0800000, 0x17 ;  /* 0xc08000000c067811 */ /* 0x000fe200078eb8ff */
[----:B------:R-:W-:Y:S03]  /*1270*/  BSSY.RECONVERGENT B2, `(.L_x_128) ;  /* 0x0000036000027945 */ /* 0x000fe60003800200 */
[----:B------:R-:W-:Y:S01]  /*1280*/  IADD3 R6, PT, PT, -R6, R3, RZ ;  /* 0x0000000306067210 */ /* 0x000fe20007ffe1ff */
[----:B------:R-:W-:-:S03]  /*1290*/  VIADD R3, R9, 0xffffff81 ;  /* 0xffffff8109037836 */ /* 0x000fc60000000000 */
[----:B------:R-:W0:Y:S01]  /*12a0*/  MUFU.RCP R5, R6 ;  /* 0x0000000600057308 */ /* 0x000e220000001000 */
[----:B------:R-:W-:Y:S01]  /*12b0*/  FADD.FTZ R7, -R6, -RZ ;  /* 0x800000ff06077221 */ /* 0x000fe20000010100 */
[----:B------:R-:W-:-:S03]  /*12c0*/  IMAD R0, R3, -0x800000, R0 ;  /* 0xff80000003007824 */ /* 0x000fc600078e0200 */
[----:B0-----:R-:W-:-:S04]  /*12d0*/  FFMA R10, R5, R7, 1 ;  /* 0x3f800000050a7423 */ /* 0x001fc80000000007 */
[----:B------:R-:W-:-:S04]  /*12e0*/  FFMA R14, R5, R10, R5 ;  /* 0x0000000a050e7223 */ /* 0x000fc80000000005 */
[----:B------:R-:W-:-:S04]  /*12f0*/  FFMA R5, R0, R14, RZ ;  /* 0x0000000e00057223 */ /* 0x000fc800000000ff */
[----:B------:R-:W-:-:S04]  /*1300*/  FFMA R10, R7, R5, R0 ;  /* 0x00000005070a7223 */ /* 0x000fc80000000000 */
[----:B------:R-:W-:Y:S01]  /*1310*/  FFMA R9, R14, R10, R5 ;  /* 0x0000000a0e097223 */ /* 0x000fe20000000005 */
[----:B------:R-:W-:-:S03]  /*1320*/  IADD3 R5, PT, PT, R3, 0x7f, -R12 ;  /* 0x0000007f03057810 */ /* 0x000fc60007ffe80c */
[----:B------:R-:W-:Y:S01]  /*1330*/  FFMA R10, R7, R9, R0 ;  /* 0x00000009070a7223 */ /* 0x000fe20000000000 */
[----:B------:R-:W-:-:S03]  /*1340*/  IADD3 R5, PT, PT, R5, R4, RZ ;  /* 0x0000000405057210 */ /* 0x000fc60007ffe0ff */
[----:B------:R-:W-:-:S05]  /*1350*/  FFMA R0, R14, R10, R9 ;  /* 0x0000000a0e007223 */ /* 0x000fca0000000009 */
[----:B------:R-:W-:-:S04]  /*1360*/  SHF.R.U32.HI R3, RZ, 0x17, R0 ;  /* 0x00000017ff037819 */ /* 0x000fc80000011600 */
[----:B------:R-:W-:-:S04]  /*1370*/  LOP3.LUT R3, R3, 0xff, RZ, 0xc0, !PT ;  /* 0x000000ff03037812 */ /* 0x000fc800078ec0ff */
[----:B------:R-:W-:-:S05]  /*1380*/  IADD3 R7, PT, PT, R3, R5, RZ ;  /* 0x0000000503077210 */ /* 0x000fca0007ffe0ff */
[----:B------:R-:W-:-:S05]  /*1390*/  VIADD R3, R7, 0xffffffff ;  /* 0xffffffff07037836 */ /* 0x000fca0000000000 */
        /* <DEDUP_REMOVED lines=10> */
[C---:B------:R-:W-:Y:S01]  /*1440*/  IADD3 R6, PT, PT, R7.reuse, 0x20, RZ ;  /* 0x0000002007067810 */ /* 0x040fe20007ffe0ff */
[CCC-:B------:R-:W-:Y:S01]  /*1450*/  FFMA.RM R4, R14.reuse, R10.reuse, R9.reuse ;  /* 0x0000000a0e047223 */ /* 0x1c0fe20000004009 */
[----:B------:R-:W-:Y:S02]  /*1460*/  ISETP.NE.AND P2, PT, R7, RZ, PT ;  /* 0x000000ff0700720c */ /* 0x000fe40003f45270 */
[----:B------:R-:W-:Y:S01]  /*1470*/  LOP3.LUT R5, R3, 0x7fffff, RZ, 0xc0, !PT ;  /* 0x007fffff03057812 */ /* 0x000fe200078ec0ff */
[----:B------:R-:W-:Y:S01]  /*1480*/  FFMA.RP R3, R14, R10, R9 ;  /* 0x0000000a0e037223 */ /* 0x000fe20000008009 */
[----:B------:R-:W-:Y:S02]  /*1490*/  ISETP.NE.AND P1, PT, R7, RZ, PT ;  /* 0x000000ff0700720c */ /* 0x000fe40003f25270 */
[----:B------:R-:W-:Y:S02]  /*14a0*/  LOP3.LUT R5, R5, 0x800000, RZ, 0xfc, !PT ;  /* 0x0080000005057812 */ /* 0x000fe400078efcff */
[----:B------:R-:W-:-:S02]  /*14b0*/  IADD3 R7, PT, PT, -R7, RZ, RZ ;  /* 0x000000ff07077210 */ /* 0x000fc40007ffe1ff */
[----:B------:R-:W-:Y:S02]  /*14c0*/  SHF.L.U32 R6, R5, R6, RZ ;  /* 0x0000000605067219 */ /* 0x000fe400000006ff */
[----:B------:R-:W-:Y:S02]  /*14d0*/  FSETP.NEU.FTZ.AND P0, PT, R3, R4, PT ;  /* 0x000000040300720b */ /* 0x000fe40003f1d000 */
[----:B------:R-:W-:Y:S02]  /*14e0*/  SEL R4, R7, RZ, P2 ;  /* 0x000000ff07047207 */ /* 0x000fe40001000000 */
[----:B------:R-:W-:Y:S02]  /*14f0*/  ISETP.NE.AND P1, PT, R6, RZ, P1 ;  /* 0x000000ff0600720c */ /* 0x000fe40000f25270 */
[----:B------:R-:W-:Y:S02]  /*1500*/  SHF.R.U32.HI R4, RZ, R4, R5 ;  /* 0x00000004ff047219 */ /* 0x000fe40000011605 */
[----:B------:R-:W-:-:S02]  /*1510*/  PLOP3.LUT P0, PT, P0, P1, PT, 0xf8, 0x8f ;  /* 0x00000000008f781c */ /* 0x000fc40000703f70 */
[----:B------:R-:W-:Y:S02]  /*1520*/  SHF.R.U32.HI R6, RZ, 0x1, R4 ;  /* 0x00000001ff067819 */ /* 0x000fe40000011604 */
[----:B------:R-:W-:-:S04]  /*1530*/  SEL R3, RZ, 0x1, !P0 ;  /* 0x00000001ff037807 */ /* 0x000fc80004000000 */
[----:B------:R-:W-:-:S04]  /*1540*/  LOP3.LUT R3, R3, 0x1, R6, 0xf8, !PT ;  /* 0x0000000103037812 */ /* 0x000fc800078ef806 */
[----:B------:R-:W-:-:S05]  /*1550*/  LOP3.LUT R3, R3, R4, RZ, 0xc0, !PT ;  /* 0x0000000403037212 */ /* 0x000fca00078ec0ff */
[----:B------:R-:W-:-:S05]  /*1560*/  IMAD.IADD R3, R6, 0x1, R3 ;  /* 0x0000000106037824 */ /* 0x000fca00078e0203 */
[----:B------:R-:W-:Y:S01]  /*1570*/  LOP3.LUT R0, R3, R0, RZ, 0xfc, !PT ;  /* 0x0000000003007212 */ /* 0x000fe200078efcff */
[----:B------:R-:W-:Y:S06]  /*1580*/  BRA `(.L_x_131) ;  /* 0x0000000000107947 */ /* 0x000fec0003800000 */
.L_x_130:
[----:B------:R-:W-:-:S04]  /*1590*/  LOP3.LUT R0, R0, 0x80000000, RZ, 0xc0, !PT ;  /* 0x8000000000007812 */ /* 0x000fc800078ec0ff */
[----:B------:R-:W-:Y:S01]  /*15a0*/  LOP3.LUT R0, R0, 0x7f800000, RZ, 0xfc, !PT ;  /* 0x7f80000000007812 */ /* 0x000fe200078efcff */
[----:B------:R-:W-:Y:S06]  /*15b0*/  BRA `(.L_x_131) ;  /* 0x0000000000047947 */ /* 0x000fec0003800000 */
.L_x_129:
[----:B------:R-:W-:-:S07]  /*15c0*/  LEA R0, R5, R0, 0x17 ;  /* 0x0000000005007211 */ /* 0x000fce00078eb8ff */
.L_x_131:
[----:B------:R-:W-:Y:S05]  /*15d0*/  BSYNC.RECONVERGENT B2 ;  /* 0x0000000000027941 */ /* 0x000fea0003800200 */
.L_x_128:
[----:B------:R-:W-:Y:S05]  /*15e0*/  BRA `(.L_x_132) ;  /* 0x0000000000207947 */ /* 0x000fea0003800000 */
.L_x_127:
[----:B------:R-:W-:-:S04]  /*15f0*/  LOP3.LUT R0, R3, 0x80000000, R0, 0x48, !PT ;  /* 0x8000000003007812 */ /* 0x000fc800078e4800 */
[----:B------:R-:W-:Y:S01]  /*1600*/  LOP3.LUT R0, R0, 0x7f800000, RZ, 0xfc, !PT ;  /* 0x7f80000000007812 */ /* 0x000fe200078efcff */
[----:B------:R-:W-:Y:S06]  /*1610*/  BRA `(.L_x_132) ;  /* 0x0000000000147947 */ /* 0x000fec0003800000 */
.L_x_126:
[----:B------:R-:W-:Y:S01]  /*1620*/  LOP3.LUT R0, R3, 0x80000000, R0, 0x48, !PT ;  /* 0x8000000003007812 */ /* 0x000fe200078e4800 */
[----:B------:R-:W-:Y:S06]  /*1630*/  BRA `(.L_x_132) ;  /* 0x00000000000c7947 */ /* 0x000fec0003800000 */
.L_x_125:
[----:B------:R-:W0:Y:S01]  /*1640*/  MUFU.RSQ R0, -QNAN ;  /* 0xffc0000000007908 */ /* 0x000e220000001400 */
[----:B------:R-:W-:Y:S05]  /*1650*/  BRA `(.L_x_132) ;  /* 0x0000000000047947 */ /* 0x000fea0003800000 */
.L_x_124:
[----:B------:R-:W-:-:S07]  /*1660*/  FADD.FTZ R0, R0, R3 ;  /* 0x0000000300007221 */ /* 0x000fce0000010000 */
.L_x_132:
[----:B------:R-:W-:Y:S05]  /*1670*/  BSYNC.RECONVERGENT B1 ;  /* 0x0000000000017941 */ /* 0x000fea0003800200 */
.L_x_122:
[----:B------:R-:W-:-:S04]  /*1680*/  HFMA2 R3, -RZ, RZ, 0, 0 ;  /* 0x00000000ff037431 */ /* 0x000fc800000001ff */
[----:B0-----:R-:W-:Y:S05]  /*1690*/  RET.REL.NODEC R2 `(_Z13scores_kernelPKfS0_Pfiiii) ;  /* 0xffffffe802587950 */ /* 0x001fea0003c3ffff */
.L_x_133:
        /* <DEDUP_REMOVED lines=14> */
.L_x_140:


//--------------------- .text._Z23reshape_for_mhsa_kernelPKfPfiiii --------------------------
	.section	.text._Z23reshape_for_mhsa_kernelPKfPfiiii,"ax",@progbits
	.align	128
        .global         _Z23reshape_for_mhsa_kernelPKfPfiiii
        .type           _Z23reshape_for_mhsa_kernelPKfPfiiii,@function
        .size           _Z23reshape_for_mhsa_kernelPKfPfiiii,(.L_x_151 - _Z23reshape_for_mhsa_kernelPKfPfiiii)
        .other          _Z23reshape_for_mhsa_kernelPKfPfiiii,@"STO_CUDA_ENTRY STV_DEFAULT"
_Z23reshape_for_mhsa_kernelPKfPfiiii:
.text._Z23reshape_for_mhsa_kernelPKfPfiiii:
[----:B------:R-:W-:Y:S01]  /*0000*/  LDC R1, c[0x0][0x37c] ;  /* 0x0000df00ff017b82 */ /* 0x000fe20000000800 */
[----:B------:R-:W0:Y:S07]  /*0010*/  S2R R6, SR_CTAID.Y ;  /* 0x0000000000067919 */ /* 0x000e2e0000002600 */
[----:B------:R-:W0:Y:S01]  /*0020*/  LDC.64 R12, c[0x0][0x390] ;  /* 0x0000e400ff0c7b82 */ /* 0x000e220000000a00 */
[----:B------:R-:W1:Y:S01]  /*0030*/  S2R R7, SR_TID.X ;  /* 0x0000000000077919 */ /* 0x000e620000002100 */
[----:B------:R-:W2:Y:S06]  /*0040*/  S2R R8, SR_TID.Y ;  /* 0x0000000000087919 */ /* 0x000eac0000002200 */
[----:B------:R-:W3:Y:S08]  /*0050*/  S2UR UR6, SR_CTAID.X ;  /* 0x00000000000679c3 */ /* 0x000ef00000002500 */
[----:B------:R-:W1:Y:S01]  /*0060*/  LDC.64 R10, c[0x0][0x398] ;  /* 0x0000e600ff0a7b82 */ /* 0x000e620000000a00 */
[----:B0-----:R-:W-:-:S04]  /*0070*/  ISETP.GE.AND P0, PT, R6, R13, PT ;  /* 0x0000000d0600720c */ /* 0x001fc80003f06270 */
[----:B---3--:R-:W-:-:S04]  /*0080*/  ISETP.LE.OR P0, PT, R12, UR6, P0 ;  /* 0x000000060c007c0c */ /* 0x008fc80008703670 */
[----:B-1----:R-:W-:-:S04]  /*0090*/  ISETP.GE.OR P0, PT, R7, R10, P0 ;  /* 0x0000000a0700720c */ /* 0x002fc80000706670 */
[----:B--2---:R-:W-:-:S13]  /*00a0*/  ISETP.GE.OR P0, PT, R8, R11, P0 ;  /* 0x0000000b0800720c */ /* 0x004fda0000706670 */
[----:B------:R-:W-:Y:S05]  /*00b0*/  @P0 EXIT ;  /* 0x000000000000094d */ /* 0x000fea0003800000 */
[----:B------:R-:W0:Y:S01]  /*00c0*/  LDC.64 R2, c[0x0][0x380] ;  /* 0x0000e000ff027b82 */ /* 0x000e220000000a00 */
[----:B------:R-:W1:Y:S01]  /*00d0*/  LDCU.64 UR4, c[0x0][0x358] ;  /* 0x00006b00ff0477ac */ /* 0x000e620008000a00 */
[----:B------:R-:W-:-:S04]  /*00e0*/  IMAD R5, R13, UR6, R6 ;  /* 0x000000060d057c24 */ /* 0x000fc8000f8e0206 */
[----:B------:R-:W-:-:S04]  /*00f0*/  IMAD R0, R5, R10, R7 ;  /* 0x0000000a05007224 */ /* 0x000fc800078e0207 */
[----:B------:R-:W-:-:S04]  /*0100*/  IMAD R5, R0, R11, R8 ;  /* 0x0000000b00057224 */ /* 0x000fc800078e0208 */
[----:B0-----:R-:W-:Y:S02]  /*0110*/  IMAD.WIDE.U32 R2, R5, 0x4, R2 ;  /* 0x0000000405027825 */ /* 0x001fe400078e0002 */
[----:B------:R-:W0:Y:S04]  /*0120*/  LDC.64 R4, c[0x0][0x388] ;  /* 0x0000e200ff047b82 */ /* 0x000e280000000a00 */
[----:B-1----:R-:W2:Y:S01]  /*0130*/  LDG.E R3, desc[UR4][R2.64] ;  /* 0x0000000402037981 */ /* 0x002ea2000c1e1900 */
[----:B------:R-:W-:-:S04]  /*0140*/  IMAD R0, R10, UR6, R7 ;  /* 0x000000060a007c24 */ /* 0x000fc8000f8e0207 */
[----:B------:R-:W-:-:S04]  /*0150*/  IMAD R0, R0, R13, R6 ;  /* 0x0000000d00007224 */ /* 0x000fc800078e0206 */
[----:B------:R-:W-:-:S04]  /*0160*/  IMAD R7, R0, R11, R8 ;  /* 0x0000000b00077224 */ /* 0x000fc800078e0208 */
[----:B0-----:R-:W-:-:S05]  /*0170*/  IMAD.WIDE.U32 R4, R7, 0x4, R4 ;  /* 0x0000000407047825 */ /* 0x001fca00078e0004 */
[----:B--2---:R-:W-:Y:S01]  /*0180*/  STG.E desc[UR4][R4.64], R3 ;  /* 0x0000000304007986 */ /* 0x004fe2000c101904 */
[----:B------:R-:W-:Y:S05]  /*0190*/  EXIT ;  /* 0x000000000000794d */ /* 0x000fea0003800000 */
.L_x_134:
        /* <DEDUP_REMOVED lines=14> */
.L_x_151:


//--------------------- .nv.shared.reserved.0     --------------------------
	.section	.nv.shared.reserved.0,"aw",@nobits
	.weak		__nv_reservedSMEM_offset_0_alias
	.size		__nv_reservedSMEM_offset_0_alias, 0, 64
	.other		__nv_reservedSMEM_offset_0_alias,@"STO_CUDA_RESERVED_SHARED STV_DEFAULT"
__nv_reservedSMEM_offset_0_alias:
	.zero		0
	.zero		64


//--------------------- .nv.constant0._Z16layernorm_kernelPKfS0_S0_Pfiiif --------------------------
	.section	.nv.constant0._Z16layernorm_kernelPKfS0_S0_Pfiiif,"a",@progbits
	.sectionflags	@""
	.align	4
.nv.constant0._Z16layernorm_kernelPKfS0_S0_Pfiiif:
	.zero		944


//--------------------- .nv.constant0._Z10add_kernelPKfS0_Pfi --------------------------
	.section	.nv.constant0._Z10add_kernelPKfS0_Pfi,"a",@progbits
	.sectionflags	@""
	.align	4
.nv.constant0._Z10add_kernelPKfS0_Pfi:
	.zero		924


//--------------------- .nv.constant0._Z11gelu_kernelPKfPfiii --------------------------
	.section	.nv.constant0._Z11gelu_kernelPKfPfiii,"a",@progbits
	.sectionflags	@""
	.align	4
.nv.constant0._Z11gelu_kernelPKfPfiii:
	.zero		924


//--------------------- .nv.constant0._Z18linear_bias_kernelPKfS0_S0_Pfiiii --------------------------
	.section	.nv.constant0._Z18linear_bias_kernelPKfS0_S0_Pfiiii,"a",@progbits
	.sectionflags	@""
	.align	4
.nv.constant0._Z18linear_bias_kernelPKfS0_S0_Pfiiii:
	.zero		944


//--------------------- .nv.constant0._Z13linear_kernelPKfS0_Pfiii --------------------------
	.section	.nv.constant0._Z13linear_kernelPKfS0_Pfiii,"a",@progbits
	.sectionflags	@""
	.align	4
.nv.constant0._Z13linear_kernelPKfS0_Pfiii:
	.zero		932


//--------------------- .nv.constant0._Z19concat_heads_kernelPKfPfiiii --------------------------
	.section	.nv.constant0._Z19concat_heads_kernelPKfPfiiii,"a",@progbits
	.sectionflags	@""
	.align	4
.nv.constant0._Z19concat_heads_kernelPKfPfiiii:
	.zero		928


//--------------------- .nv.constant0._Z14softmax_kernelPKfPfiii --------------------------
	.section	.nv.constant0._Z14softmax_kernelPKfPfiii,"a",@progbits
	.sectionflags	@""
	.align	4
.nv.constant0._Z14softmax_kernelPKfPfiii:
	.zero		924


//--------------------- .nv.constant0._Z11mask_kernelPfiii --------------------------
	.section	.nv.constant0._Z11mask_kernelPfiii,"a",@progbits
	.sectionflags	@""
	.align	4
.nv.constant0._Z11mask_kernelPfiii:
	.zero		916


//--------------------- .nv.constant0._Z18attn_matmul_kernelPKfS0_Pfiiii --------------------------
	.section	.nv.constant0._Z18attn_matmul_kernelPKfS0_Pfiiii,"a",@progbits
	.sectionflags	@""
	.align	4
.nv.constant0._Z18attn_matmul_kernelPKfS0_Pfiiii:
	.zero		936


//--------------------- .nv.constant0._Z13scores_kernelPKfS0_Pfiiii --------------------------
	.section	.nv.constant0._Z13scores_kernelPKfS0_Pfiiii,"a",@progbits
	.sectionflags	@""
	.align	4
.nv.constant0._Z13scores_kernelPKfS0_Pfiiii:
	.zero		936


//--------------------- .nv.constant0._Z23reshape_for_mhsa_kernelPKfPfiiii --------------------------
	.section	.nv.constant0._Z23reshape_for_mhsa_kernelPKfPfiiii,"a",@progbits
	.sectionflags	@""
	.align	4
.nv.constant0._Z23reshape_for_mhsa_kernelPKfPfiiii:
	.zero		928


//--------------------- SYMBOLS --------------------------

	.type		.nv.reservedSmem.offset0,@object
	.size		.nv.reservedSmem.offset0,0x4
